def attn_fwd(
    Q,
    K,
    V,
    Out,
    Lse,
    sm_scale,
    stride_qz,
    stride_qh,
    stride_qm,
    stride_qk,
    stride_kz,
    stride_kh,
    stride_kn,
    stride_kk,
    stride_vz,
    stride_vh,
    stride_vn,
    stride_vk,
    stride_oz,
    stride_oh,
    stride_om,
    stride_ok,
    seqlen_q,
    seqlen_k,
    BLOCK_M: tl.constexpr,
    BLOCK_N: tl.constexpr,
    HEAD_DIM: tl.constexpr,
    CAUSAL: tl.constexpr,
):
    start_m = tl.program_id(0)
    off_hz = tl.program_id(1)
    q_off = off_hz * stride_qh
    k_off = off_hz * stride_kh
    v_off = off_hz * stride_vh
    offs_m = start_m * BLOCK_M + tl.arange(0, BLOCK_M)
    offs_d = tl.arange(0, HEAD_DIM)
    offs_n = tl.arange(0, BLOCK_N)
    q_ptrs = Q + q_off + offs_m[:, None] * stride_qm + offs_d[None, :] * stride_qk
    k_ptrs = K + k_off + offs_d[:, None] * stride_kk + offs_n[None, :] * stride_kn
    v_ptrs = V + v_off + offs_n[:, None] * stride_vn + offs_d[None, :] * stride_vk
    m_i = tl.full([BLOCK_M], float("-inf"), dtype=tl.float32)
    l_i = tl.zeros([BLOCK_M], dtype=tl.float32) + 1.0
    acc = tl.zeros([BLOCK_M, HEAD_DIM], dtype=tl.float32)
    q = tl.load(q_ptrs)
    acc, l_i, m_i = _attn_fwd_inner(
        acc,
        l_i,
        m_i,
        q,
        k_ptrs,
        v_ptrs,
        sm_scale,
        stride_kn,
        stride_vn,
        start_m,
        seqlen_k,
        BLOCK_M,
        BLOCK_N,
        HEAD_DIM,
        CAUSAL,
    )
    acc = acc / l_i[:, None]
    lse = m_i + tl.math.log2(l_i) / 1.4426950408889634
    o_ptrs = (
        Out
        + off_hz * stride_oh
        + offs_m[:, None] * stride_om
        + offs_d[None, :] * stride_ok
    )
    tl.store(o_ptrs, acc.to(Out.dtype.element_ty))
    tl.store(Lse + off_hz * seqlen_q + offs_m, lse)

# config = {"BLOCK_M": 64, "BLOCK_N": 32, "HEAD_DIM": 32, "arch": "sm_90", "causal": true, "dtype": "fp8e4m3", "num_stages": 2, "num_warps": 8}
# arch = sm_90


// ===== COMPILED SASS (sm_90a) =====

	.target	sm_90a

	.elftype	@"ET_EXEC"


//--------------------- .note.nv.tkinfo           --------------------------
	.section	.note.nv.tkinfo,"",@"SHT_NOTE"
	.sectionflags	@"SHF_NOTE_NV_TKINFO"
	.tkinfo
        /*0018*/ 	.word	0x00000002
        /*0030*/ 	.string	""
        /*0030*/ 	.string	"ptxas"
        /*0030*/ 	.string	"Cuda compilation tools, release 13.0, V13.0.88"
        /*0030*/ 	.string	"Build cuda_13.0.r13.0/compiler.36424714_0"
        /*0030*/ 	.string	"-v  -suppress-debug-info  -lineinfo  -arch sm_90a "



//--------------------- .note.nv.cuinfo           --------------------------
	.section	.note.nv.cuinfo,"",@"SHT_NOTE"
	.sectionflags	@"SHF_NOTE_NV_CUINFO"
        /*0018*/ 	.short	0x0002
        /*001a*/ 	.short	0x005a
        /*001c*/ 	.short	0x0082
	.zero		2


//--------------------- .nv.info                  --------------------------
	.section	.nv.info,"",@"SHT_CUDA_INFO"
	.align	4


	//----- nvinfo : EIATTR_REGCOUNT
	.align		4
        /*0000*/ 	.byte	0x04, 0x2f
        /*0002*/ 	.short	(.L_2 - .L_1)
	.align		4
.L_1:
        /*0004*/ 	.word	index@(attn_fwd)
        /*0008*/ 	.word	0x00000040


	//----- nvinfo : EIATTR_FRAME_SIZE
	.align		4
.L_2:
        /*000c*/ 	.byte	0x04, 0x11
        /*000e*/ 	.short	(.L_4 - .L_3)
	.align		4
.L_3:
        /*0010*/ 	.word	index@(attn_fwd)
        /*0014*/ 	.word	0x00000000


	//----- nvinfo : EIATTR_MIN_STACK_SIZE
	.align		4
.L_4:
        /*0018*/ 	.byte	0x04, 0x12
        /*001a*/ 	.short	(.L_6 - .L_5)
	.align		4
.L_5:
        /*001c*/ 	.word	index@(attn_fwd)
        /*0020*/ 	.word	0x00000000
.L_6:


//--------------------- .nv.compat                --------------------------
	.section	.nv.compat,"",@"SHT_CUDA_COMPAT_INFO"
	.align	4
        /*0000*/ 	.byte	0x02, 0x09, 0x01, 0x00, 0x02, 0x02, 0x04, 0x00, 0x02, 0x05, 0x05, 0x00, 0x03, 0x07, 0x01, 0x01
        /*0010*/ 	.byte	0x02, 0x03, 0x00, 0x00, 0x02, 0x06, 0x01, 0x00, 0x04, 0x0b, 0x08, 0x00, 0x00, 0x00, 0x00, 0x00
        /*0020*/ 	.byte	0x00, 0x00, 0x00, 0x00


//--------------------- .nv.info.attn_fwd         --------------------------
	.section	.nv.info.attn_fwd,"",@"SHT_CUDA_INFO"
	.sectionflags	@""
	.align	4


	//----- nvinfo : EIATTR_CUDA_API_VERSION
	.align		4
        /*0000*/ 	.byte	0x04, 0x37
        /*0002*/ 	.short	(.L_8 - .L_7)
.L_7:
        /*0004*/ 	.word	0x00000082


	//----- nvinfo : EIATTR_KPARAM_INFO
	.align		4
.L_8:
        /*0008*/ 	.byte	0x04, 0x17
        /*000a*/ 	.short	(.L_10 - .L_9)
.L_9:
        /*000c*/ 	.word	0x00000000
        /*0010*/ 	.short	0x0019
        /*0012*/ 	.short	0x0080
        /*0014*/ 	.byte	0x00, 0xf4, 0x21, 0x00


	//----- nvinfo : EIATTR_KPARAM_INFO
	.align		4
.L_10:
        /*0018*/ 	.byte	0x04, 0x17
        /*001a*/ 	.short	(.L_12 - .L_11)
.L_11:
        /*001c*/ 	.word	0x00000000
        /*0020*/ 	.short	0x0018
        /*0022*/ 	.short	0x0078
        /*0024*/ 	.byte	0x00, 0xf4, 0x21, 0x00


	//----- nvinfo : EIATTR_KPARAM_INFO
	.align		4
.L_12:
        /*0028*/ 	.byte	0x04, 0x17
        /*002a*/ 	.short	(.L_14 - .L_13)
.L_13:
        /*002c*/ 	.word	0x00000000
        /*0030*/ 	.short	0x0017
        /*0032*/ 	.short	0x0070
        /*0034*/ 	.byte	0x00, 0xf0, 0x11, 0x00


	//----- nvinfo : EIATTR_KPARAM_INFO
	.align		4
.L_14:
        /*0038*/ 	.byte	0x04, 0x17
        /*003a*/ 	.short	(.L_16 - .L_15)
.L_15:
        /*003c*/ 	.word	0x00000000
        /*0040*/ 	.short	0x0016
        /*0042*/ 	.short	0x006c
        /*0044*/ 	.byte	0x00, 0xf0, 0x11, 0x00


	//----- nvinfo : EIATTR_KPARAM_INFO
	.align		4
.L_16:
        /*0048*/ 	.byte	0x04, 0x17
        /*004a*/ 	.short	(.L_18 - .L_17)
.L_17:
        /*004c*/ 	.word	0x00000000
        /*0050*/ 	.short	0x0015
        /*0052*/ 	.short	0x0068
        /*0054*/ 	.byte	0x00, 0xf0, 0x11, 0x00


	//----- nvinfo : EIATTR_KPARAM_INFO
	.align		4
.L_18:
        /*0058*/ 	.byte	0x04, 0x17
        /*005a*/ 	.short	(.L_20 - .L_19)
.L_19:
        /*005c*/ 	.word	0x00000000
        /*0060*/ 	.short	0x0014
        /*0062*/ 	.short	0x0064
        /*0064*/ 	.byte	0x00, 0xf0, 0x11, 0x00


	//----- nvinfo : EIATTR_KPARAM_INFO
	.align		4
.L_20:
        /*0068*/ 	.byte	0x04, 0x17
        /*006a*/ 	.short	(.L_22 - .L_21)
.L_21:
        /*006c*/ 	.word	0x00000000
        /*0070*/ 	.short	0x0013
        /*0072*/ 	.short	0x0060
        /*0074*/ 	.byte	0x00, 0xf0, 0x11, 0x00


	//----- nvinfo : EIATTR_KPARAM_INFO
	.align		4
.L_22:
        /*0078*/ 	.byte	0x04, 0x17
        /*007a*/ 	.short	(.L_24 - .L_23)
.L_23:
        /*007c*/ 	.word	0x00000000
        /*0080*/ 	.short	0x0012
        /*0082*/ 	.short	0x005c
        /*0084*/ 	.byte	0x00, 0xf0, 0x11, 0x00


	//----- nvinfo : EIATTR_KPARAM_INFO
	.align		4
.L_24:
        /*0088*/ 	.byte	0x04, 0x17
        /*008a*/ 	.short	(.L_26 - .L_25)
.L_25:
        /*008c*/ 	.word	0x00000000
        /*0090*/ 	.short	0x0011
        /*0092*/ 	.short	0x0058
        /*0094*/ 	.byte	0x00, 0xf0, 0x11, 0x00


	//----- nvinfo : EIATTR_KPARAM_INFO
	.align		4
.L_26:
        /*0098*/ 	.byte	0x04, 0x17
        /*009a*/ 	.short	(.L_28 - .L_27)
.L_27:
        /*009c*/ 	.word	0x00000000
        /*00a0*/ 	.short	0x0010
        /*00a2*/ 	.short	0x0054
        /*00a4*/ 	.byte	0x00, 0xf0, 0x11, 0x00


	//----- nvinfo : EIATTR_KPARAM_INFO
	.align		4
.L_28:
        /*00a8*/ 	.byte	0x04, 0x17
        /*00aa*/ 	.short	(.L_30 - .L_29)
.L_29:
        /*00ac*/ 	.word	0x00000000
        /*00b0*/ 	.short	0x000f
        /*00b2*/ 	.short	0x0050
        /*00b4*/ 	.byte	0x00, 0xf0, 0x11, 0x00


	//----- nvinfo : EIATTR_KPARAM_INFO
	.align		4
.L_30:
        /*00b8*/ 	.byte	0x04, 0x17
        /*00ba*/ 	.short	(.L_32 - .L_31)
.L_31:
        /*00bc*/ 	.word	0x00000000
        /*00c0*/ 	.short	0x000e
        /*00c2*/ 	.short	0x004c
        /*00c4*/ 	.byte	0x00, 0xf0, 0x11, 0x00


	//----- nvinfo : EIATTR_KPARAM_INFO
	.align		4
.L_32:
        /*00c8*/ 	.byte	0x04, 0x17
        /*00ca*/ 	.short	(.L_34 - .L_33)
.L_33:
        /*00cc*/ 	.word	0x00000000
        /*00d0*/ 	.short	0x000d
        /*00d2*/ 	.short	0x0048
        /*00d4*/ 	.byte	0x00, 0xf0, 0x11, 0x00


	//----- nvinfo : EIATTR_KPARAM_INFO
	.align		4
.L_34:
        /*00d8*/ 	.byte	0x04, 0x17
        /*00da*/ 	.short	(.L_36 - .L_35)
.L_35:
        /*00dc*/ 	.word	0x00000000
        /*00e0*/ 	.short	0x000c
        /*00e2*/ 	.short	0x0044
        /*00e4*/ 	.byte	0x00, 0xf0, 0x11, 0x00


	//----- nvinfo : EIATTR_KPARAM_INFO
	.align		4
.L_36:
        /*00e8*/ 	.byte	0x04, 0x17
        /*00ea*/ 	.short	(.L_38 - .L_37)
.L_37:
        /*00ec*/ 	.word	0x00000000
        /*00f0*/ 	.short	0x000b
        /*00f2*/ 	.short	0x0040
        /*00f4*/ 	.byte	0x00, 0xf0, 0x11, 0x00


	//----- nvinfo : EIATTR_KPARAM_INFO
	.align		4
.L_38:
        /*00f8*/ 	.byte	0x04, 0x17
        /*00fa*/ 	.short	(.L_40 - .L_39)
.L_39:
        /*00fc*/ 	.word	0x00000000
        /*0100*/ 	.short	0x000a
        /*0102*/ 	.short	0x003c
        /*0104*/ 	.byte	0x00, 0xf0, 0x11, 0x00


	//----- nvinfo : EIATTR_KPARAM_INFO
	.align		4
.L_40:
        /*0108*/ 	.byte	0x04, 0x17
        /*010a*/ 	.short	(.L_42 - .L_41)
.L_41:
        /*010c*/ 	.word	0x00000000
        /*0110*/ 	.short	0x0009
        /*0112*/ 	.short	0x0038
        /*0114*/ 	.byte	0x00, 0xf0, 0x11, 0x00


	//----- nvinfo : EIATTR_KPARAM_INFO
	.align		4
.L_42:
        /*0118*/ 	.byte	0x04, 0x17
        /*011a*/ 	.short	(.L_44 - .L_43)
.L_43:
        /*011c*/ 	.word	0x00000000
        /*0120*/ 	.short	0x0008
        /*0122*/ 	.short	0x0034
        /*0124*/ 	.byte	0x00, 0xf0, 0x11, 0x00


	//----- nvinfo : EIATTR_KPARAM_INFO
	.align		4
.L_44:
        /*0128*/ 	.byte	0x04, 0x17
        /*012a*/ 	.short	(.L_46 - .L_45)
.L_45:
        /*012c*/ 	.word	0x00000000
        /*0130*/ 	.short	0x0007
        /*0132*/ 	.short	0x0030
        /*0134*/ 	.byte	0x00, 0xf0, 0x11, 0x00


	//----- nvinfo : EIATTR_KPARAM_INFO
	.align		4
.L_46:
        /*0138*/ 	.byte	0x04, 0x17
        /*013a*/ 	.short	(.L_48 - .L_47)
.L_47:
        /*013c*/ 	.word	0x00000000
        /*0140*/ 	.short	0x0006
        /*0142*/ 	.short	0x002c
        /*0144*/ 	.byte	0x00, 0xf0, 0x11, 0x00


	//----- nvinfo : EIATTR_KPARAM_INFO
	.align		4
.L_48:
        /*0148*/ 	.byte	0x04, 0x17
        /*014a*/ 	.short	(.L_50 - .L_49)
.L_49:
        /*014c*/ 	.word	0x00000000
        /*0150*/ 	.short	0x0005
        /*0152*/ 	.short	0x0028
        /*0154*/ 	.byte	0x00, 0xf0, 0x11, 0x00


	//----- nvinfo : EIATTR_KPARAM_INFO
	.align		4
.L_50:
        /*0158*/ 	.byte	0x04, 0x17
        /*015a*/ 	.short	(.L_52 - .L_51)
.L_51:
        /*015c*/ 	.word	0x00000000
        /*0160*/ 	.short	0x0004
        /*0162*/ 	.short	0x0020
        /*0164*/ 	.byte	0x00, 0xf4, 0x21, 0x00


	//----- nvinfo : EIATTR_KPARAM_INFO
	.align		4
.L_52:
        /*0168*/ 	.byte	0x04, 0x17
        /*016a*/ 	.short	(.L_54 - .L_53)
.L_53:
        /*016c*/ 	.word	0x00000000
        /*0170*/ 	.short	0x0003
        /*0172*/ 	.short	0x0018
        /*0174*/ 	.byte	0x00, 0xf4, 0x21, 0x00


	//----- nvinfo : EIATTR_KPARAM_INFO
	.align		4
.L_54:
        /*0178*/ 	.byte	0x04, 0x17
        /*017a*/ 	.short	(.L_56 - .L_55)
.L_55:
        /*017c*/ 	.word	0x00000000
        /*0180*/ 	.short	0x0002
        /*0182*/ 	.short	0x0010
        /*0184*/ 	.byte	0x00, 0xf4, 0x21, 0x00


	//----- nvinfo : EIATTR_KPARAM_INFO
	.align		4
.L_56:
        /*0188*/ 	.byte	0x04, 0x17
        /*018a*/ 	.short	(.L_58 - .L_57)
.L_57:
        /*018c*/ 	.word	0x00000000
        /*0190*/ 	.short	0x0001
        /*0192*/ 	.short	0x0008
        /*0194*/ 	.byte	0x00, 0xf4, 0x21, 0x00


	//----- nvinfo : EIATTR_KPARAM_INFO
	.align		4
.L_58:
        /*0198*/ 	.byte	0x04, 0x17
        /*019a*/ 	.short	(.L_60 - .L_59)
.L_59:
        /*019c*/ 	.word	0x00000000
        /*01a0*/ 	.short	0x0000
        /*01a2*/ 	.short	0x0000
        /*01a4*/ 	.byte	0x00, 0xf4, 0x21, 0x00


	//----- nvinfo : EIATTR_SPARSE_MMA_MASK
	.align		4
.L_60:
        /*01a8*/ 	.byte	0x03, 0x50
        /*01aa*/ 	.short	0x0000


	//----- nvinfo : EIATTR_MAXREG_COUNT
	.align		4
        /*01ac*/ 	.byte	0x03, 0x1b
        /*01ae*/ 	.short	0x00ff


	//----- nvinfo : EIATTR_NUM_BARRIERS
	.align		4
        /*01b0*/ 	.byte	0x02, 0x4c
        /*01b2*/ 	.byte	0x01
	.zero		1


	//----- nvinfo : EIATTR_MERCURY_ISA_VERSION
	.align		4
        /*01b4*/ 	.byte	0x03, 0x5f
        /*01b6*/ 	.short	0x0101


	//----- nvinfo : EIATTR_COOP_GROUP_MASK_REGIDS
	.align		4
        /*01b8*/ 	.byte	0x04, 0x29
        /*01ba*/ 	.short	(.L_62 - .L_61)


	//   ....[0]....
.L_61:
        /*01bc*/ 	.word	0xffffffff


	//   ....[1]....
        /*01c0*/ 	.word	0xffffffff


	//   ....[2]....
        /*01c4*/ 	.word	0xffffffff


	//   ....[3]....
        /*01c8*/ 	.word	0xffffffff


	//   ....[4]....
        /*01cc*/ 	.word	0xffffffff


	//   ....[5]....
        /*01d0*/ 	.word	0xffffffff


	//   ....[6]....
        /*01d4*/ 	.word	0xffffffff


	//   ....[7]....
        /*01d8*/ 	.word	0xffffffff


	//   ....[8]....
        /*01dc*/ 	.word	0xffffffff


	//   ....[9]....
        /*01e0*/ 	.word	0xffffffff


	//   ....[10]....
        /*01e4*/ 	.word	0xffffffff


	//   ....[11]....
        /*01e8*/ 	.word	0xffffffff


	//----- nvinfo : EIATTR_COOP_GROUP_INSTR_OFFSETS
	.align		4
.L_62:
        /*01ec*/ 	.byte	0x04, 0x28
        /*01ee*/ 	.short	(.L_64 - .L_63)


	//   ....[0]....
.L_63:
        /*01f0*/ 	.word	0x00001200


	//   ....[1]....
        /*01f4*/ 	.word	0x00001360


	//   ....[2]....
        /*01f8*/ 	.word	0x00001370


	//   ....[3]....
        /*01fc*/ 	.word	0x000013a0


	//   ....[4]....
        /*0200*/ 	.word	0x000018a0


	//   ....[5]....
        /*0204*/ 	.word	0x000018c0


	//   ....[6]....
        /*0208*/ 	.word	0x000018d0


	//   ....[7]....
        /*020c*/ 	.word	0x000018e0


	//   ....[8]....
        /*0210*/ 	.word	0x000019a0


	//   ....[9]....
        /*0214*/ 	.word	0x000019e0


	//   ....[10]....
        /*0218*/ 	.word	0x00001b00


	//   ....[11]....
        /*021c*/ 	.word	0x00001b20


	//----- nvinfo : EIATTR_EXIT_INSTR_OFFSETS
	.align		4
.L_64:
        /*0220*/ 	.byte	0x04, 0x1c
        /*0222*/ 	.short	(.L_66 - .L_65)


	//   ....[0]....
.L_65:
        /*0224*/ 	.word	0x000029e0


	//   ....[1]....
        /*0228*/ 	.word	0x00002a10


	//----- nvinfo : EIATTR_REQNTID
	.align		4
.L_66:
        /*022c*/ 	.byte	0x04, 0x10
        /*022e*/ 	.short	(.L_68 - .L_67)
.L_67:
        /*0230*/ 	.word	0x00000100
        /*0234*/ 	.word	0x00000001
        /*0238*/ 	.word	0x00000001


	//----- nvinfo : EIATTR_CBANK_PARAM_SIZE
	.align		4
.L_68:
        /*023c*/ 	.byte	0x03, 0x19
        /*023e*/ 	.short	0x0088


	//----- nvinfo : EIATTR_PARAM_CBANK
	.align		4
        /*0240*/ 	.byte	0x04, 0x0a
        /*0242*/ 	.short	(.L_70 - .L_69)
	.align		4
.L_69:
        /*0244*/ 	.word	index@(.nv.constant0.attn_fwd)
        /*0248*/ 	.short	0x0210
        /*024a*/ 	.short	0x0088


	//----- nvinfo : EIATTR_SW_WAR
	.align		4
.L_70:
        /*024c*/ 	.byte	0x04, 0x36
        /*024e*/ 	.short	(.L_72 - .L_71)
.L_71:
        /*0250*/ 	.word	0x00000008
.L_72:


//--------------------- .nv.callgraph             --------------------------
	.section	.nv.callgraph,"",@"SHT_CUDA_CALLGRAPH"
	.align	4
	.sectionentsize	8
	.align		4
        /*0000*/ 	.word	0x00000000
	.align		4
        /*0004*/ 	.word	0xffffffff
	.align		4
        /*0008*/ 	.word	0x00000000
	.align		4
        /*000c*/ 	.word	0xfffffffe
	.align		4
        /*0010*/ 	.word	0x00000000
	.align		4
        /*0014*/ 	.word	0xfffffffd
	.align		4
        /*0018*/ 	.word	0x00000000
	.align		4
        /*001c*/ 	.word	0xfffffffc


//--------------------- .nv.constant4             --------------------------
	.section	.nv.constant4,"a",@progbits
	.align	8
	.align		8
.nv.constant4:
        /*0000*/ 	.dword	_$_str


//--------------------- .text.attn_fwd            --------------------------
	.section	.text.attn_fwd,"ax",@progbits
	.align	128
        .global         attn_fwd
        .type           attn_fwd,@function
        .size           attn_fwd,(.L_x_3 - attn_fwd)
        .other          attn_fwd,@"STO_CUDA_ENTRY STV_DEFAULT"
attn_fwd:
.text.attn_fwd:
[----:B------:R-:W-:Y:S01]  /*0000*/  LDC R1, c[0x0][0x28] ;  /* 0x00000a00ff017b82 */ /* 0x000fe20000000800 */
[----:B------:R-:W0:Y:S07]  /*0010*/  S2R R11, SR_CTAID.X ;  /* 0x00000000000b7919 */ /* 0x000e2e0000002500 */
[----:B------:R-:W1:Y:S01]  /*0020*/  S2UR UR11, SR_CTAID.Y ;  /* 0x00000000000b79c3 */ /* 0x000e620000002600 */
[----:B------:R-:W-:Y:S01]  /*0030*/  ULDC.64 UR4, c[0x0][0x240] ;  /* 0x0000900000047ab9 */ /* 0x000fe20000000a00 */
[----:B------:R-:W-:Y:S01]  /*0040*/  ULDC.64 UR22, c[0x0][0x208] ;  /* 0x0000820000167ab9 */ /* 0x000fe20000000a00 */
[----:B------:R-:W2:Y:S05]  /*0050*/  S2R R0, SR_TID.X ;  /* 0x0000000000007919 */ /* 0x000eaa0000002100 */
[----:B------:R-:W3:Y:S08]  /*0060*/  LDC.64 R22, c[0x0][0x210] ;  /* 0x00008400ff167b82 */ /* 0x000ef00000000a00 */
[----:B------:R-:W4:Y:S01]  /*0070*/  LDC R18, c[0x0][0x248] ;  /* 0x00009200ff127b82 */ /* 0x000f220000000800 */
[----:B-1----:R-:W-:Y:S01]  /*0080*/  UIMAD UR4, UR11, UR4, URZ ;  /* 0x000000040b0472a4 */ /* 0x002fe2000f8e023f */
[----:B0-----:R-:W-:Y:S01]  /*0090*/  IMAD.SHL.U32 R11, R11, 0x40, RZ ;  /* 0x000000400b0b7824 */ /* 0x001fe200078e00ff */
[----:B--2---:R-:W-:-:S04]  /*00a0*/  SHF.R.U32.HI R10, RZ, 0x6, R0 ;  /* 0x00000006ff0a7819 */ /* 0x004fc80000011600 */
[----:B------:R-:W-:Y:S02]  /*00b0*/  LOP3.LUT R2, R11, 0x3f, R0, 0xf8, !PT ;  /* 0x0000003f0b027812 */ /* 0x000fe400078ef800 */
[----:B------:R-:W-:-:S03]  /*00c0*/  SGXT.U32 R10, R10, 0x2 ;  /* 0x000000020a0a781a */ /* 0x000fc60000000000 */
[----:B------:R-:W-:Y:S01]  /*00d0*/  IMAD R3, R2, UR5, RZ ;  /* 0x0000000502037c24 */ /* 0x000fe2000f8e02ff */
[----:B------:R-:W-:Y:S01]  /*00e0*/  USHF.R.S32.HI UR5, URZ, 0x1f, UR4 ;  /* 0x0000001f3f057899 */ /* 0x000fe20008011404 */
[----:B----4-:R-:W-:-:S03]  /*00f0*/  IMAD R5, R10, R18, RZ ;  /* 0x000000120a057224 */ /* 0x010fc600078e02ff */
[----:B---3--:R-:W-:Y:S01]  /*0100*/  IADD3 R22, P0, P1, R3, UR4, R22 ;  /* 0x0000000403167c10 */ /* 0x008fe2000f91e016 */
[----:B------:R-:W-:Y:S01]  /*0110*/  IMAD R7, R18, 0x4, R5 ;  /* 0x0000000412077824 */ /* 0x000fe200078e0205 */
[----:B------:R-:W-:Y:S02]  /*0120*/  SHF.R.S32.HI R4, RZ, 0x1f, R3 ;  /* 0x0000001fff047819 */ /* 0x000fe40000011403 */
[----:B------:R-:W-:Y:S01]  /*0130*/  LEA.HI R3, R0, 0xc, RZ, 0x1a ;  /* 0x0000000c00037811 */ /* 0x000fe200078fd0ff */
[----:B------:R-:W-:Y:S01]  /*0140*/  IMAD R9, R18, 0x4, R7 ;  /* 0x0000000412097824 */ /* 0x000fe200078e0207 */
[----:B------:R-:W-:Y:S02]  /*0150*/  IADD3.X R24, R4, UR5, R23, P0, P1 ;  /* 0x0000000504187c10 */ /* 0x000fe400087e2417 */
[----:B------:R-:W-:Y:S01]  /*0160*/  IADD3 R4, P0, R5, R22, RZ ;  /* 0x0000001605047210 */ /* 0x000fe20007f1e0ff */
[----:B------:R-:W-:Y:S01]  /*0170*/  IMAD R8, R3, R18, RZ ;  /* 0x0000001203087224 */ /* 0x000fe200078e02ff */
[----:B------:R-:W-:-:S02]  /*0180*/  LEA.HI R3, R0, 0x1c, RZ, 0x1a ;  /* 0x0000001c00037811 */ /* 0x000fc400078fd0ff */
[----:B------:R-:W-:Y:S02]  /*0190*/  LEA.HI.X.SX32 R5, R5, R24, 0x1, P0 ;  /* 0x0000001805057211 */ /* 0x000fe400000f0eff */
[-C--:B------:R-:W-:Y:S01]  /*01a0*/  IADD3 R12, P0, R8, R22.reuse, RZ ;  /* 0x00000016080c7210 */ /* 0x080fe20007f1e0ff */
[----:B------:R-:W-:Y:S01]  /*01b0*/  IMAD R15, R18, 0x8, R9 ;  /* 0x00000008120f7824 */ /* 0x000fe200078e0209 */
[----:B------:R-:W-:Y:S01]  /*01c0*/  IADD3 R6, P1, R7, R22, RZ ;  /* 0x0000001607067210 */ /* 0x000fe20007f3e0ff */
[----:B------:R-:W-:Y:S01]  /*01d0*/  IMAD R17, R3, R18, RZ ;  /* 0x0000001203117224 */ /* 0x000fe200078e02ff */
[----:B------:R-:W-:Y:S01]  /*01e0*/  LEA.HI.X.SX32 R13, R8, R24, 0x1, P0 ;  /* 0x00000018080d7211 */ /* 0x000fe200000f0eff */
[C---:B------:R-:W-:Y:S01]  /*01f0*/  IMAD R3, R18.reuse, 0x4, R15 ;  /* 0x0000000412037824 */ /* 0x040fe200078e020f */
[----:B------:R-:W-:Y:S01]  /*0200*/  IADD3 R8, P0, R9, R22, RZ ;  /* 0x0000001609087210 */ /* 0x000fe20007f1e0ff */
[----:B------:R0:W2:Y:S01]  /*0210*/  LDG.E.U8 R19, desc[UR22][R4.64] ;  /* 0x0000001604137981 */ /* 0x0000a2000c1e1100 */
[-C--:B------:R-:W-:Y:S01]  /*0220*/  LEA.HI.X.SX32 R7, R7, R24.reuse, 0x1, P1 ;  /* 0x0000001807077211 */ /* 0x080fe200008f0eff */
[----:B------:R-:W-:Y:S01]  /*0230*/  IMAD R18, R18, 0x4, R3 ;  /* 0x0000000412127824 */ /* 0x000fe200078e0203 */
[----:B------:R-:W-:Y:S01]  /*0240*/  LEA.HI.X.SX32 R9, R9, R24, 0x1, P0 ;  /* 0x0000001809097211 */ /* 0x000fe200000f0eff */
[----:B------:R-:W3:Y:S01]  /*0250*/  LDG.E.U8 R12, desc[UR22][R12.64] ;  /* 0x000000160c0c7981 */ /* 0x000ee2000c1e1100 */
[----:B------:R-:W-:-:S02]  /*0260*/  IADD3 R16, P2, R17, R22, RZ ;  /* 0x0000001611107210 */ /* 0x000fc40007f5e0ff */
[-C--:B------:R-:W-:Y:S01]  /*0270*/  IADD3 R14, P1, R3, R22.reuse, RZ ;  /* 0x00000016030e7210 */ /* 0x080fe20007f3e0ff */
[----:B------:R1:W4:Y:S01]  /*0280*/  LDG.E.U8 R20, desc[UR22][R6.64] ;  /* 0x0000001606147981 */ /* 0x000322000c1e1100 */
[----:B0-----:R-:W-:-:S03]  /*0290*/  IADD3 R4, P0, R15, R22, RZ ;  /* 0x000000160f047210 */ /* 0x001fc60007f1e0ff */
[----:B------:R-:W5:Y:S01]  /*02a0*/  LDG.E.U8 R8, desc[UR22][R8.64] ;  /* 0x0000001608087981 */ /* 0x000f62000c1e1100 */
[----:B------:R-:W-:Y:S02]  /*02b0*/  LEA.HI.X.SX32 R5, R15, R24, 0x1, P0 ;  /* 0x000000180f057211 */ /* 0x000fe400000f0eff */
[----:B-1----:R-:W-:-:S03]  /*02c0*/  IADD3 R6, P0, R18, R22, RZ ;  /* 0x0000001612067210 */ /* 0x002fc60007f1e0ff */
[----:B------:R0:W5:Y:S01]  /*02d0*/  LDG.E.U8 R4, desc[UR22][R4.64] ;  /* 0x0000001604047981 */ /* 0x000162000c1e1100 */
[-C--:B------:R-:W-:Y:S02]  /*02e0*/  LEA.HI.X.SX32 R15, R3, R24.reuse, 0x1, P1 ;  /* 0x00000018030f7211 */ /* 0x080fe400008f0eff */
[-C--:B------:R-:W-:Y:S02]  /*02f0*/  LEA.HI.X.SX32 R17, R17, R24.reuse, 0x1, P2 ;  /* 0x0000001811117211 */ /* 0x080fe400010f0eff */
[----:B------:R-:W-:Y:S01]  /*0300*/  LEA.HI.X.SX32 R7, R18, R24, 0x1, P0 ;  /* 0x0000001812077211 */ /* 0x000fe200000f0eff */
[----:B------:R-:W5:Y:S04]  /*0310*/  LDG.E.U8 R14, desc[UR22][R14.64] ;  /* 0x000000160e0e7981 */ /* 0x000f68000c1e1100 */
[----:B------:R1:W5:Y:S04]  /*0320*/  LDG.E.U8 R6, desc[UR22][R6.64] ;  /* 0x0000001606067981 */ /* 0x000368000c1e1100 */
[----:B------:R-:W5:Y:S01]  /*0330*/  LDG.E.U8 R16, desc[UR22][R16.64] ;  /* 0x0000001610107981 */ /* 0x000f62000c1e1100 */
[----:B------:R-:W1:Y:S01]  /*0340*/  S2UR UR7, SR_CgaCtaId ;  /* 0x00000000000779c3 */ /* 0x000e620000008800 */
[----:B------:R-:W-:Y:S01]  /*0350*/  IMAD.SHL.U32 R3, R0, 0x20, RZ ;  /* 0x0000002000037824 */ /* 0x000fe200078e00ff */
[----:B------:R-:W-:-:S04]  /*0360*/  SHF.R.S32.HI R18, RZ, 0x2, R0 ;  /* 0x00000002ff127819 */ /* 0x000fc80000011400 */
[----:B------:R-:W-:Y:S02]  /*0370*/  LOP3.LUT R3, R3, 0x760, RZ, 0xc0, !PT ;  /* 0x0000076003037812 */ /* 0x000fe400078ec0ff */
[----:B------:R-:W-:-:S04]  /*0380*/  SGXT R18, R18, 0x1 ;  /* 0x000000011212781a */ /* 0x000fc80000000200 */
[----:B------:R-:W-:-:S04]  /*0390*/  LOP3.LUT R3, R3, 0x90, R18, 0xf8, !PT ;  /* 0x0000009003037812 */ /* 0x000fc800078ef812 */
[----:B0-----:R-:W-:Y:S01]  /*03a0*/  LOP3.LUT R5, R3, R10, RZ, 0xfc, !PT ;  /* 0x0000000a03057212 */ /* 0x001fe200078efcff */
[----:B------:R-:W-:Y:S01]  /*03b0*/  VIADD R3, R11, 0x40 ;  /* 0x000000400b037836 */ /* 0x000fe20000000000 */
[----:B------:R-:W-:-:S04]  /*03c0*/  UMOV UR4, 0x400 ;  /* 0x0000040000047882 */ /* 0x000fc80000000000 */
[----:B------:R-:W-:Y:S01]  /*03d0*/  ISETP.GE.AND P0, PT, R3, 0x1, PT ;  /* 0x000000010300780c */ /* 0x000fe20003f06270 */
[----:B-1----:R-:W-:Y:S01]  /*03e0*/  ULEA UR7, UR7, UR4, 0x18 ;  /* 0x0000000407077291 */ /* 0x002fe2000f8ec03f */
[----:B------:R-:W-:Y:S02]  /*03f0*/  LOP3.LUT R7, R5, 0x10, RZ, 0x3c, !PT ;  /* 0x0000001005077812 */ /* 0x000fe400078e3cff */
[----:B------:R-:W-:Y:S01]  /*0400*/  SHF.R.U32.HI R9, RZ, 0x5, R0 ;  /* 0x00000005ff097819 */ /* 0x000fe20000011600 */
[----:B------:R-:W-:-:S03]  /*0410*/  IMAD.MOV.U32 R30, RZ, RZ, -0x800000 ;  /* 0xff800000ff1e7424 */ /* 0x000fc600078e00ff */
[----:B------:R-:W-:Y:S01]  /*0420*/  R2UR UR24, R9 ;  /* 0x00000000091872ca */ /* 0x000fe200000e0000 */
[----:B------:R-:W-:Y:S01]  /*0430*/  IMAD.MOV.U32 R54, RZ, RZ, 0x3f800000 ;  /* 0x3f800000ff367424 */ /* 0x000fe200078e00ff */
[----:B------:R-:W-:Y:S01]  /*0440*/  CS2R R40, SRZ ;  /* 0x0000000000287805 */ /* 0x000fe2000001ff00 */
[----:B------:R-:W-:Y:S01]  /*0450*/  IMAD.MOV.U32 R53, RZ, RZ, 0x3f800000 ;  /* 0x3f800000ff357424 */ /* 0x000fe200078e00ff */
[----:B------:R-:W-:Y:S01]  /*0460*/  CS2R R42, SRZ ;  /* 0x00000000002a7805 */ /* 0x000fe2000001ff00 */
[----:B------:R-:W-:Y:S01]  /*0470*/  IMAD.MOV.U32 R28, RZ, RZ, -0x800000 ;  /* 0xff800000ff1c7424 */ /* 0x000fe200078e00ff */
[----:B------:R-:W-:Y:S02]  /*0480*/  CS2R R44, SRZ ;  /* 0x00000000002c7805 */ /* 0x000fe4000001ff00 */
[----:B------:R-:W-:Y:S01]  /*0490*/  CS2R R46, SRZ ;  /* 0x00000000002e7805 */ /* 0x000fe2000001ff00 */
[----:B--2---:R-:W-:Y:S04]  /*04a0*/  STS.U8 [R5+UR7], R19 ;  /* 0x0000001305007988 */ /* 0x004fe80008000007 */
[----:B---3--:R-:W-:Y:S04]  /*04b0*/  STS.U8 [R5+UR7+0xc], R12 ;  /* 0x00000c0c05007988 */ /* 0x008fe80008000007 */
[----:B----4-:R-:W-:Y:S04]  /*04c0*/  STS.U8 [R5+UR7+0x4], R20 ;  /* 0x0000041405007988 */ /* 0x010fe80008000007 */
[----:B-----5:R-:W-:Y:S04]  /*04d0*/  STS.U8 [R5+UR7+0x8], R8 ;  /* 0x0000080805007988 */ /* 0x020fe80008000007 */
[----:B------:R0:W-:Y:S04]  /*04e0*/  STS.U8 [R7+UR7], R4 ;  /* 0x0000000407007988 */ /* 0x0001e80008000007 */
[----:B------:R1:W-:Y:S04]  /*04f0*/  STS.U8 [R7+UR7+0x4], R14 ;  /* 0x0000040e07007988 */ /* 0x0003e80008000007 */
[----:B------:R1:W-:Y:S01]  /*0500*/  STS.U8 [R7+UR7+0x8], R6 ;  /* 0x0000080607007988 */ /* 0x0003e20008000007 */
[----:B0-----:R-:W-:-:S03]  /*0510*/  SHF.R.U32.HI R4, RZ, 0x1, R0 ;  /* 0x00000001ff047819 */ /* 0x001fc60000011600 */
[----:B------:R1:W-:Y:S01]  /*0520*/  STS.U8 [R7+UR7+0xc], R16 ;  /* 0x00000c1007007988 */ /* 0x0003e20008000007 */
[----:B------:R-:W-:Y:S05]  /*0530*/  @!P0 BRA `(.L_x_0) ;  /* 0x0000001400b08947 */ /* 0x000fea0003800000 */
[----:B-1----:R-:W0:Y:S01]  /*0540*/  LDC.64 R16, c[0x0][0x250] ;  /* 0x00009400ff107b82 */ /* 0x002e220000000a00 */
[----:B------:R-:W-:Y:S01]  /*0550*/  LOP3.LUT R5, R4, 0x30, RZ, 0xc0, !PT ;  /* 0x0000003004057812 */ /* 0x000fe200078ec0ff */
[----:B------:R-:W-:Y:S01]  /*0560*/  ULDC UR4, c[0x0][0x258] ;  /* 0x0000960000047ab9 */ /* 0x000fe20000000800 */
[C---:B------:R-:W-:Y:S01]  /*0570*/  LOP3.LUT R12, R0.reuse, 0x1c, RZ, 0xc0, !PT ;  /* 0x0000001c000c7812 */ /* 0x040fe200078ec0ff */
[----:B------:R-:W-:Y:S01]  /*0580*/  ULDC.64 UR20, c[0x0][0x260] ;  /* 0x0000980000147ab9 */ /* 0x000fe20000000a00 */
[----:B------:R-:W-:Y:S01]  /*0590*/  LOP3.LUT R7, R0, 0x1f, RZ, 0xc0, !PT ;  /* 0x0000001f00077812 */ /* 0x000fe200078ec0ff */
[----:B------:R-:W-:Y:S01]  /*05a0*/  USHF.R.U32.HI UR16, URZ, 0x4, UR7 ;  /* 0x000000043f107899 */ /* 0x000fe20008011607 */
[----:B------:R-:W-:Y:S01]  /*05b0*/  LEA.HI R6, R12, R5, RZ, 0x1e ;  /* 0x000000050c067211 */ /* 0x000fe200078ff0ff */
[----:B------:R-:W1:Y:S01]  /*05c0*/  LDC R25, c[0x0][0x268] ;  /* 0x00009a00ff197b82 */ /* 0x000e620000000800 */
[----:B------:R-:W-:Y:S01]  /*05d0*/  SHF.R.U32.HI R8, RZ, 0x5, R0 ;  /* 0x00000005ff087819 */ /* 0x000fe20000011600 */
[----:B------:R-:W-:Y:S01]  /*05e0*/  IMAD R9, R7, UR4, RZ ;  /* 0x0000000407097c24 */ /* 0x000fe2000f8e02ff */
[----:B------:R-:W-:Y:S01]  /*05f0*/  ULDC.64 UR4, c[0x0][0x218] ;  /* 0x0000860000047ab9 */ /* 0x000fe20000000a00 */
[----:B------:R-:W-:Y:S01]  /*0600*/  IMAD.IADD R11, R11, 0x1, R6 ;  /* 0x000000010b0b7824 */ /* 0x000fe200078e0206 */
[----:B------:R-:W-:Y:S01]  /*0610*/  LOP3.LUT P0, R6, R0, 0x2, RZ, 0xc0, !PT ;  /* 0x0000000200067812 */ /* 0x000fe2000780c0ff */
[----:B------:R-:W-:Y:S01]  /*0620*/  IMAD R7, R7, UR21, RZ ;  /* 0x0000001507077c24 */ /* 0x000fe2000f8e02ff */
[----:B------:R-:W-:Y:S01]  /*0630*/  SHF.R.S32.HI R15, RZ, 0x1f, R9 ;  /* 0x0000001fff0f7819 */ /* 0x000fe20000011409 */
[----:B------:R-:W2:Y:S01]  /*0640*/  LDC.64 R4, c[0x0][0x220] ;  /* 0x00008800ff047b82 */ /* 0x000ea20000000a00 */
[----:B------:R-:W-:Y:S01]  /*0650*/  SHF.R.U32.HI R13, RZ, 0x1, R6 ;  /* 0x00000001ff0d7819 */ /* 0x000fe20000011606 */
[----:B------:R-:W-:Y:S01]  /*0660*/  IMAD.MOV.U32 R54, RZ, RZ, 0x3f800000 ;  /* 0x3f800000ff367424 */ /* 0x000fe200078e00ff */
[----:B------:R-:W-:Y:S01]  /*0670*/  SGXT.U32 R6, R8, 0x3 ;  /* 0x000000030806781a */ /* 0x000fe20000000000 */
[----:B------:R-:W-:Y:S01]  /*0680*/  IMAD.MOV.U32 R8, RZ, RZ, 0x5410 ;  /* 0x00005410ff087424 */ /* 0x000fe200078e00ff */
[C---:B------:R-:W-:Y:S01]  /*0690*/  LOP3.LUT P6, RZ, R0.reuse, 0x1, RZ, 0xc0, !PT ;  /* 0x0000000100ff7812 */ /* 0x040fe200078cc0ff */
[----:B------:R-:W-:Y:S01]  /*06a0*/  IMAD R13, R0, 0x2, R13 ;  /* 0x00000002000d7824 */ /* 0x000fe200078e020d */
[----:B------:R-:W-:Y:S01]  /*06b0*/  CS2R R40, SRZ ;  /* 0x0000000000287805 */ /* 0x000fe2000001ff00 */
[----:B0-----:R-:W-:Y:S01]  /*06c0*/  IMAD R16, R16, UR11, RZ ;  /* 0x0000000b10107c24 */ /* 0x001fe2000f8e02ff */
[----:B------:R-:W-:Y:S01]  /*06d0*/  CS2R R42, SRZ ;  /* 0x00000000002a7805 */ /* 0x000fe2000001ff00 */
[----:B------:R-:W-:Y:S01]  /*06e0*/  IMAD R14, R6, R17, RZ ;  /* 0x00000011060e7224 */ /* 0x000fe200078e02ff */
[----:B------:R-:W-:Y:S01]  /*06f0*/  LOP3.LUT R12, R12, 0x3, R13, 0xf8, !PT ;  /* 0x000000030c0c7812 */ /* 0x000fe200078ef80d */
[----:B------:R-:W-:Y:S01]  /*0700*/  IMAD.MOV.U32 R52, RZ, RZ, -0x800000 ;  /* 0xff800000ff347424 */ /* 0x000fe200078e00ff */
[--C-:B------:R-:W-:Y:S01]  /*0710*/  IADD3 R9, P1, P2, R9, UR4, R16.reuse ;  /* 0x0000000409097c10 */ /* 0x100fe2000fa3e010 */
[----:B------:R-:W-:Y:S01]  /*0720*/  UIMAD UR4, UR11, UR20, URZ ;  /* 0x000000140b0472a4 */ /* 0x000fe2000f8e023f */
[----:B------:R-:W-:Y:S01]  /*0730*/  SHF.R.S32.HI R16, RZ, 0x1f, R16 ;  /* 0x0000001fff107819 */ /* 0x000fe20000011410 */
[----:B-1----:R-:W-:Y:S01]  /*0740*/  IMAD R6, R6, R25, RZ ;  /* 0x0000001906067224 */ /* 0x002fe200078e02ff */
[----:B------:R-:W-:Y:S01]  /*0750*/  UIADD3 UR20, UR7, 0x800, URZ ;  /* 0x0000080007147890 */ /* 0x000fe2000fffe03f */
[----:B------:R-:W-:Y:S01]  /*0760*/  IMAD.MOV.U32 R53, RZ, RZ, 0x3f800000 ;  /* 0x3f800000ff357424 */ /* 0x000fe200078e00ff */
[----:B------:R-:W-:Y:S01]  /*0770*/  IADD3.X R23, R15, UR5, R16, P1, P2 ;  /* 0x000000050f177c10 */ /* 0x000fe20008fe4410 */
[----:B------:R-:W-:Y:S01]  /*0780*/  IMAD R16, R17, 0x8, R14 ;  /* 0x0000000811107824 */ /* 0x000fe200078e020e */
[C---:B------:R-:W-:Y:S01]  /*0790*/  IADD3 R13, P1, R14.reuse, R9, RZ ;  /* 0x000000090e0d7210 */ /* 0x040fe20007f3e0ff */
[----:B------:R-:W-:Y:S01]  /*07a0*/  USHF.R.S32.HI UR5, URZ, 0x1f, UR4 ;  /* 0x0000001f3f057899 */ /* 0x000fe20008011404 */
[----:B------:R-:W-:Y:S01]  /*07b0*/  IMAD R51, R25, 0x8, R6 ;  /* 0x0000000819337824 */ /* 0x000fe200078e0206 */
[----:B--2---:R-:W-:Y:S01]  /*07c0*/  IADD3 R49, P4, P5, R7, UR4, R4 ;  /* 0x0000000407317c10 */ /* 0x004fe2000fd9e004 */
[----:B------:R-:W-:Y:S01]  /*07d0*/  IMAD R18, R17, 0x8, R16 ;  /* 0x0000000811127824 */ /* 0x000fe200078e0210 */
[----:B------:R-:W-:Y:S01]  /*07e0*/  LEA.HI.X.SX32 R14, R14, R23, 0x1, P1 ;  /* 0x000000170e0e7211 */ /* 0x000fe200008f0eff */
[----:B------:R-:W-:Y:S01]  /*07f0*/  IMAD R10, R25, 0x8, R51 ;  /* 0x00000008190a7824 */ /* 0x000fe200078e0233 */
[C---:B------:R-:W-:Y:S01]  /*0800*/  IADD3 R15, P1, R16.reuse, R9, RZ ;  /* 0x00000009100f7210 */ /* 0x040fe20007f3e0ff */
[----:B------:R-:W-:Y:S01]  /*0810*/  IMAD R20, R17, 0x8, R18 ;  /* 0x0000000811147824 */ /* 0x000fe200078e0212 */
[----:B------:R-:W-:Y:S01]  /*0820*/  SHF.R.S32.HI R4, RZ, 0x1f, R7 ;  /* 0x0000001fff047819 */ /* 0x000fe20000011407 */
[----:B------:R-:W-:Y:S01]  /*0830*/  IMAD.MOV.U32 R7, RZ, RZ, 0x7632 ;  /* 0x00007632ff077424 */ /* 0x000fe200078e00ff */
[----:B------:R-:W-:Y:S01]  /*0840*/  LEA.HI.X.SX32 R16, R16, R23, 0x1, P1 ;  /* 0x0000001710107211 */ /* 0x000fe200008f0eff */
[----:B------:R-:W-:Y:S01]  /*0850*/  USHF.R.U32.HI UR8, URZ, 0x4, UR20 ;  /* 0x000000043f087899 */ /* 0x000fe20008011614 */
[----:B------:R-:W-:Y:S01]  /*0860*/  IADD3.X R4, R4, UR5, R5, P4, P5 ;  /* 0x0000000504047c10 */ /* 0x000fe2000a7ea405 */
[----:B------:R-:W-:Y:S01]  /*0870*/  IMAD.MOV.U32 R5, RZ, RZ, -0x800000 ;  /* 0xff800000ff057424 */ /* 0x000fe200078e00ff */
[----:B------:R-:W-:Y:S01]  /*0880*/  IADD3 R22, P1, R6, R49, RZ ;  /* 0x0000003106167210 */ /* 0x000fe20007f3e0ff */
[----:B------:R-:W-:Y:S01]  /*0890*/  USGXT.U32 UR8, UR8, 0xe ;  /* 0x0000000e0808789a */ /* 0x000fe20008000000 */
[----:B------:R-:W-:-:S02]  /*08a0*/  IADD3 R19, P2, R18, R9, RZ ;  /* 0x0000000912137210 */ /* 0x000fc40007f5e0ff */
[----:B------:R-:W-:Y:S02]  /*08b0*/  CS2R R44, SRZ ;  /* 0x00000000002c7805 */ /* 0x000fe4000001ff00 */
[-C--:B------:R-:W-:Y:S02]  /*08c0*/  LEA.HI.X.SX32 R50, R6, R4.reuse, 0x1, P1 ;  /* 0x0000000406327211 */ /* 0x080fe400008f0eff */
[----:B------:R-:W-:Y:S02]  /*08d0*/  CS2R R46, SRZ ;  /* 0x00000000002e7805 */ /* 0x000fe4000001ff00 */
[----:B------:R-:W-:Y:S01]  /*08e0*/  SHF.R.S32.HI R6, RZ, 0x7, R0 ;  /* 0x00000007ff067819 */ /* 0x000fe20000011400 */
[----:B------:R-:W-:Y:S01]  /*08f0*/  UMOV UR14, 0xffffffe0 ;  /* 0xffffffe0000e7882 */ /* 0x000fe20000000000 */
[----:B------:R-:W-:Y:S01]  /*0900*/  IADD3 R21, P3, R20, R9, RZ ;  /* 0x0000000914157210 */ /* 0x000fe20007f7e0ff */
[----:B------:R-:W-:Y:S01]  /*0910*/  IMAD R9, R25, 0x8, R10 ;  /* 0x0000000819097824 */ /* 0x000fe200078e020a */
[----:B------:R-:W-:Y:S01]  /*0920*/  SGXT R6, R6, 0x1 ;  /* 0x000000010606781a */ /* 0x000fe20000000200 */
[----:B------:R-:W-:Y:S01]  /*0930*/  UMOV UR15, 0x3fffffef ;  /* 0x3fffffef000f7882 */ /* 0x000fe20000000000 */
[-C--:B------:R-:W-:Y:S01]  /*0940*/  LEA.HI.X.SX32 R18, R18, R23.reuse, 0x1, P2 ;  /* 0x0000001712127211 */ /* 0x080fe200010f0eff */
[----:B------:R-:W-:Y:S01]  /*0950*/  UMOV UR9, URZ ;  /* 0x0000003f00097c82 */ /* 0x000fe20008000000 */
[----:B------:R-:W-:Y:S01]  /*0960*/  LEA.HI.X.SX32 R20, R20, R23, 0x1, P3 ;  /* 0x0000001714147211 */ /* 0x000fe200018f0eff */
[----:B------:R-:W-:Y:S01]  /*0970*/  UMOV UR5, URZ ;  /* 0x0000003f00057c82 */ /* 0x000fe20008000000 */
[-C--:B------:R-:W-:Y:S01]  /*0980*/  IADD3 R23, P2, R51, R49.reuse, RZ ;  /* 0x0000003133177210 */ /* 0x080fe20007f5e0ff */
[----:B------:R-:W-:Y:S01]  /*0990*/  UMOV UR6, URZ ;  /* 0x0000003f00067c82 */ /* 0x000fe20008000000 */
[-C--:B------:R-:W-:Y:S01]  /*09a0*/  IADD3 R48, P3, R10, R49.reuse, RZ ;  /* 0x000000310a307210 */ /* 0x080fe20007f7e0ff */
[----:B------:R-:W-:Y:S01]  /*09b0*/  USGXT.U32 UR16, UR16, 0xe ;  /* 0x0000000e1010789a */ /* 0x000fe20008000000 */
[----:B------:R-:W-:Y:S01]  /*09c0*/  IADD3 R49, P4, R9, R49, RZ ;  /* 0x0000003109317210 */ /* 0x000fe20007f9e0ff */
[----:B------:R-:W-:Y:S01]  /*09d0*/  UIADD3.64 UR14, UR8, -UR14, URZ ;  /* 0x8000000e080e7297 */ /* 0x000fe2000fffe03f */
[----:B------:R-:W-:Y:S01]  /*09e0*/  LOP3.LUT R25, R6, 0x90, RZ, 0xc0, !PT ;  /* 0x0000009006197812 */ /* 0x000fe200078ec0ff */
[----:B------:R-:W-:Y:S01]  /*09f0*/  UMOV UR4, URZ ;  /* 0x0000003f00047c82 */ /* 0x000fe20008000000 */
[-C--:B------:R-:W-:Y:S01]  /*0a00*/  LEA.HI.X.SX32 R51, R51, R4.reuse, 0x1, P2 ;  /* 0x0000000433337211 */ /* 0x080fe200010f0eff */
[----:B------:R-:W-:Y:S01]  /*0a10*/  ULDC UR25, c[0x0][0x238] ;  /* 0x00008e0000197ab9 */ /* 0x000fe20000000800 */
[-C--:B------:R-:W-:Y:S01]  /*0a20*/  LEA.HI.X.SX32 R10, R10, R4.reuse, 0x1, P3 ;  /* 0x000000040a0a7211 */ /* 0x080fe200018f0eff */
[----:B------:R-:W-:Y:S01]  /*0a30*/  UMOV UR17, 0xc0000010 ;  /* 0xc000001000117882 */ /* 0x000fe20000000000 */
[----:B------:R-:W-:Y:S01]  /*0a40*/  LEA.HI.X.SX32 R9, R9, R4, 0x1, P4 ;  /* 0x0000000409097211 */ /* 0x000fe200020f0eff */
[----:B------:R-:W-:Y:S01]  /*0a50*/  IMAD.MOV.U32 R4, RZ, RZ, RZ ;  /* 0x000000ffff047224 */ /* 0x000fe200078e00ff */
[----:B------:R-:W-:-:S02]  /*0a60*/  SEL R8, R8, 0x1054, !P0 ;  /* 0x0000105408087807 */ /* 0x000fc40004000000 */
[----:B------:R-:W-:Y:S02]  /*0a70*/  SEL R7, R7, 0x3276, !P0 ;  /* 0x0000327607077807 */ /* 0x000fe40004000000 */
[----:B------:R-:W-:-:S07]  /*0a80*/  LOP3.LUT R6, R25, 0x7f, R0, 0x78, !PT ;  /* 0x0000007f19067812 */ /* 0x000fce00078e7800 */
.L_x_1:
[----:B------:R-:W-:Y:S02]  /*0a90*/  SHF.R.S32.HI R25, RZ, 0x1f, R4 ;  /* 0x0000001fff197819 */ /* 0x000fe40000011404 */
[C---:B------:R-:W-:Y:S02]  /*0aa0*/  IADD3 R30, P0, R4.reuse, R13, RZ ;  /* 0x0000000d041e7210 */ /* 0x040fe40007f1e0ff */
[C---:B------:R-:W-:Y:S02]  /*0ab0*/  IADD3 R28, P1, R4.reuse, R15, RZ ;  /* 0x0000000f041c7210 */ /* 0x040fe40007f3e0ff */
[C---:B------:R-:W-:Y:S01]  /*0ac0*/  IADD3 R26, P2, R4.reuse, R19, RZ ;  /* 0x00000013041a7210 */ /* 0x040fe20007f5e0ff */
[C---:B------:R-:W-:Y:S01]  /*0ad0*/  IMAD.X R31, R25.reuse, 0x1, R14, P0 ;  /* 0x00000001191f7824 */ /* 0x040fe200000e060e */
[----:B------:R-:W-:Y:S01]  /*0ae0*/  IADD3 R24, P0, R4, R21, RZ ;  /* 0x0000001504187210 */ /* 0x000fe20007f1e0ff */
[C---:B------:R-:W-:Y:S02]  /*0af0*/  IMAD.X R29, R25.reuse, 0x1, R16, P1 ;  /* 0x00000001191d7824 */ /* 0x040fe400008e0610 */
[----:B------:R-:W-:-:S02]  /*0b00*/  IMAD.X R27, R25, 0x1, R18, P2 ;  /* 0x00000001191b7824 */ /* 0x000fc400010e0612 */
[----:B------:R-:W-:Y:S01]  /*0b10*/  IMAD.X R25, R25, 0x1, R20, P0 ;  /* 0x0000000119197824 */ /* 0x000fe200000e0614 */
[----:B------:R-:W2:Y:S04]  /*0b20*/  LDG.E.U8 R31, desc[UR22][R30.64] ;  /* 0x000000161e1f7981 */ /* 0x000ea8000c1e1100 */
[----:B------:R-:W3:Y:S04]  /*0b30*/  LDG.E.U8 R29, desc[UR22][R28.64] ;  /* 0x000000161c1d7981 */ /* 0x000ee8000c1e1100 */
[----:B------:R-:W4:Y:S04]  /*0b40*/  LDG.E.U8 R27, desc[UR22][R26.64] ;  /* 0x000000161a1b7981 */ /* 0x000f28000c1e1100 */
[----:B------:R-:W5:Y:S01]  /*0b50*/  LDG.E.U8 R25, desc[UR22][R24.64] ;  /* 0x0000001618197981 */ /* 0x000f62000c1e1100 */
[----:B------:R-:W-:Y:S01]  /*0b60*/  USHF.R.S32.HI UR10, URZ, 0x1f, UR4 ;  /* 0x0000001f3f0a7899 */ /* 0x000fe20008011404 */
[----:B------:R-:W-:Y:S01]  /*0b70*/  BAR.SYNC.DEFER_BLOCKING 0x0 ;  /* 0x0000000000007b1d */ /* 0x000fe20000010000 */
[----:B------:R-:W-:-:S02]  /*0b80*/  IADD3 R60, P0, R22, UR4, RZ ;  /* 0x00000004163c7c10 */ /* 0x000fc4000ff1e0ff */
[----:B------:R-:W-:Y:S02]  /*0b90*/  IADD3 R58, P1, R23, UR4, RZ ;  /* 0x00000004173a7c10 */ /* 0x000fe4000ff3e0ff */
[----:B------:R-:W-:Y:S02]  /*0ba0*/  IADD3.X R61, R50, UR10, RZ, P0, !PT ;  /* 0x0000000a323d7c10 */ /* 0x000fe400087fe4ff */
[----:B------:R-:W-:Y:S02]  /*0bb0*/  IADD3 R56, P0, R48, UR4, RZ ;  /* 0x0000000430387c10 */ /* 0x000fe4000ff1e0ff */
[----:B------:R-:W-:Y:S02]  /*0bc0*/  IADD3.X R59, R51, UR10, RZ, P1, !PT ;  /* 0x0000000a333b7c10 */ /* 0x000fe40008ffe4ff */
[----:B------:R-:W-:Y:S01]  /*0bd0*/  IADD3.X R57, R10, UR10, RZ, P0, !PT ;  /* 0x0000000a0a397c10 */ /* 0x000fe200087fe4ff */
[----:B------:R-:W-:Y:S01]  /*0be0*/  UMOV UR18, UR8 ;  /* 0x0000000800127c82 */ /* 0x000fe20008000000 */
[----:B------:R-:W-:Y:S01]  /*0bf0*/  UMOV UR19, 0xc0000010 ;  /* 0xc000001000137882 */ /* 0x000fe20000000000 */
[----:B------:R-:W-:Y:S01]  /*0c00*/  UMOV UR12, UR16 ;  /* 0x00000010000c7c82 */ /* 0x000fe20008000000 */
[----:B--2---:R-:W-:Y:S04]  /*0c10*/  STS.U8 [R6+UR7+0x800], R31 ;  /* 0x0008001f06007988 */ /* 0x004fe80008000007 */
[----:B---3--:R-:W-:Y:S04]  /*0c20*/  STS.U8 [R6+UR7+0x900], R29 ;  /* 0x0009001d06007988 */ /* 0x008fe80008000007 */
[----:B----4-:R-:W-:Y:S04]  /*0c30*/  STS.U8 [R6+UR7+0xa00], R27 ;  /* 0x000a001b06007988 */ /* 0x010fe80008000007 */
[----:B-----5:R0:W-:Y:S01]  /*0c40*/  STS.U8 [R6+UR7+0xb00], R25 ;  /* 0x000b001906007988 */ /* 0x0201e20008000007 */
[----:B------:R1:W-:Y:S06]  /*0c50*/  MEMBAR.ALL.CTA ;  /* 0x0000000000007992 */ /* 0x0003ec0000008000 */
[----:B-1----:R-:W1:Y:S02]  /*0c60*/  FENCE.VIEW.ASYNC.S ;  /* 0x00000000000073c6 */ /* 0x002e640000000000 */
[----:B-1----:R-:W-:Y:S06]  /*0c70*/  BAR.SYNC.DEFER_BLOCKING 0x0 ;  /* 0x0000000000007b1d */ /* 0x002fec0000010000 */
[----:B------:R1:W2:Y:S04]  /*0c80*/  LDG.E.U8 R55, desc[UR22][R58.64] ;  /* 0x000000163a377981 */ /* 0x0002a8000c1e1100 */
[----:B------:R3:W4:Y:S01]  /*0c90*/  LDG.E.U8 R57, desc[UR22][R56.64] ;  /* 0x0000001638397981 */ /* 0x000722000c1e1100 */
[----:B0-----:R-:W-:Y:S01]  /*0ca0*/  WARPGROUP.ARRIVE ;  /* 0x00000000000079c5 */ /* 0x001fe20000000000 */
[----:B------:R-:W-:-:S02]  /*0cb0*/  UMOV UR13, UR17 ;  /* 0x00000011000d7c82 */ /* 0x000fc40008000000 */
[----:B------:R-:W5:Y:S01]  /*0cc0*/  LDG.E.U8 R61, desc[UR22][R60.64] ;  /* 0x000000163c3d7981 */ /* 0x000f62000c1e1100 */
[----:B-1----:R-:W-:Y:S02]  /*0cd0*/  IADD3 R58, P1, R49, UR4, RZ ;  /* 0x00000004313a7c10 */ /* 0x002fe4000ff3e0ff */
[----:B------:R-:W-:Y:S02]  /*0ce0*/  QGMMA.64x16x32.F32.E4M3.E4M3 R32, gdesc[UR16], RZ, !UPT ;  /* 0x00200000102079f3 */ /* 0x000fe4000c7008ff */
[----:B------:R-:W-:Y:S02]  /*0cf0*/  IADD3.X R59, R9, UR10, RZ, P1, !PT ;  /* 0x0000000a093b7c10 */ /* 0x000fe40008ffe4ff */
[----:B------:R-:W-:Y:S04]  /*0d00*/  QGMMA.64x16x32.F32.E4M3.E4M3 R24, gdesc[UR12], RZ, !UPT, gsb0 ;  /* 0x002000000c1879f3 */ /* 0x000fe8000c0008ff */
[----:B------:R0:W5:Y:S01]  /*0d10*/  LDG.E.U8 R59, desc[UR22][R58.64] ;  /* 0x000000163a3b7981 */ /* 0x000162000c1e1100 */
[----:B---3--:R-:W-:-:S05]  /*0d20*/  IMAD.SHL.U32 R56, R0, 0x2, RZ ;  /* 0x0000000200387824 */ /* 0x008fca00078e00ff */
[----:B------:R-:W-:-:S04]  /*0d30*/  LOP3.LUT R56, R56, 0x6, RZ, 0xc0, !PT ;  /* 0x0000000638387812 */ /* 0x000fc800078ec0ff */
[----:B------:R-:W-:-:S04]  /*0d40*/  IADD3 R56, P0, R56, UR5, RZ ;  /* 0x0000000538387c10 */ /* 0x000fc8000ff1e0ff */
[----:B0-----:R-:W-:Y:S01]  /*0d50*/  IADD3 R58, P1, R56, 0x9, RZ ;  /* 0x00000009383a7810 */ /* 0x001fe20007f3e0ff */
[----:B------:R-:W-:Y:S02]  /*0d60*/  WARPGROUP.DEPBAR.LE gsb0, 0x0 ;  /* 0x00008000000079c5 */ /* 0x000fe40000010000 */
[----:B------:R-:W-:Y:S01]  /*0d70*/  BAR.SYNC.DEFER_BLOCKING 0x0 ;  /* 0x0000000000007b1d */ /* 0x000fe20000010000 */
[----:B------:R-:W-:Y:S01]  /*0d80*/  ISETP.GT.U32.AND P3, PT, R58, R11, PT ;  /* 0x0000000b3a00720c */ /* 0x000fe20003f64070 */
[----:B------:R-:W-:Y:S01]  /*0d90*/  FMUL R39, R39, UR25 ;  /* 0x0000001927277c20 */ /* 0x000fe20008400000 */
        /* <DEDUP_REMOVED lines=9> */
[----:B--2---:R0:W-:Y:S04]  /*0e30*/  STS.U8 [R6+UR7+0x900], R55 ;  /* 0x0009003706007988 */ /* 0x0041e80008000007 */
[----:B----4-:R1:W-:Y:S01]  /*0e40*/  STS.U8 [R6+UR7+0xa00], R57 ;  /* 0x000a003906007988 */ /* 0x0103e20008000007 */
[----:B0-----:R-:W-:-:S02]  /*0e50*/  VIADD R55, R11, 0x8 ;  /* 0x000000080b377836 */ /* 0x001fc40000000000 */
[----:B-1----:R-:W-:-:S03]  /*0e60*/  IMAD.X R57, RZ, RZ, UR6, P0 ;  /* 0x00000006ff397e24 */ /* 0x002fc600080e06ff */
[----:B------:R-:W-:Y:S01]  /*0e70*/  ISETP.GT.U32.AND P4, PT, R58, R55, PT ;  /* 0x000000373a00720c */ /* 0x000fe20003f84070 */
[----:B------:R-:W-:-:S05]  /*0e80*/  IMAD.X R58, RZ, RZ, R57, P1 ;  /* 0x000000ffff3a7224 */ /* 0x000fca00008e0639 */
[C---:B------:R-:W-:Y:S02]  /*0e90*/  ISETP.GT.U32.AND.EX P3, PT, R58.reuse, RZ, PT, P3 ;  /* 0x000000ff3a00720c */ /* 0x040fe40003f64130 */
[----:B------:R-:W-:Y:S02]  /*0ea0*/  ISETP.GT.U32.AND.EX P4, PT, R58, RZ, PT, P4 ;  /* 0x000000ff3a00720c */ /* 0x000fe40003f84140 */
[----:B------:R-:W-:-:S04]  /*0eb0*/  IADD3 R58, P1, R56, 0x10, RZ ;  /* 0x00000010383a7810 */ /* 0x000fc80007f3e0ff */
[C---:B------:R-:W-:Y:S02]  /*0ec0*/  ISETP.GT.U32.AND P2, PT, R58.reuse, R11, PT ;  /* 0x0000000b3a00720c */ /* 0x040fe40003f44070 */
[----:B------:R-:W-:Y:S01]  /*0ed0*/  ISETP.GT.U32.AND P0, PT, R58, R55, PT ;  /* 0x000000373a00720c */ /* 0x000fe20003f04070 */
[----:B------:R-:W-:-:S05]  /*0ee0*/  IMAD.X R58, RZ, RZ, R57, P1 ;  /* 0x000000ffff3a7224 */ /* 0x000fca00008e0639 */
[C---:B------:R-:W-:Y:S02]  /*0ef0*/  ISETP.GT.U32.AND.EX P2, PT, R58.reuse, RZ, PT, P2 ;  /* 0x000000ff3a00720c */ /* 0x040fe40003f44120 */
[----:B------:R-:W-:Y:S02]  /*0f00*/  ISETP.GT.U32.AND.EX P0, PT, R58, RZ, PT, P0 ;  /* 0x000000ff3a00720c */ /* 0x000fe40003f04100 */
[----:B------:R-:W-:Y:S01]  /*0f10*/  IADD3 R58, P5, R56, 0x11, RZ ;  /* 0x00000011383a7810 */ /* 0x000fe20007fbe0ff */
[----:B-----5:R0:W-:Y:S03]  /*0f20*/  STS.U8 [R6+UR7+0xb00], R59 ;  /* 0x000b003b06007988 */ /* 0x0201e60008000007 */
[C---:B------:R-:W-:Y:S01]  /*0f30*/  ISETP.GT.U32.AND P1, PT, R58.reuse, R11, PT ;  /* 0x0000000b3a00720c */ /* 0x040fe20003f24070 */
[----:B0-----:R-:W-:Y:S01]  /*0f40*/  IMAD.X R59, RZ, RZ, R57, P5 ;  /* 0x000000ffff3b7224 */ /* 0x001fe200028e0639 */
[----:B------:R-:W-:Y:S01]  /*0f50*/  ISETP.GT.U32.AND P5, PT, R58, R55, PT ;  /* 0x000000373a00720c */ /* 0x000fe20003fa4070 */
[----:B------:R-:W-:Y:S01]  /*0f60*/  FMUL R58, R26, UR25 ;  /* 0x000000191a3a7c20 */ /* 0x000fe20008400000 */
[----:B------:R-:W-:-:S02]  /*0f70*/  FSEL R26, R39, -INF , !P4 ;  /* 0xff800000271a7808 */ /* 0x000fc40006000000 */
[----:B------:R-:W-:Y:S02]  /*0f80*/  IADD3 R60, P4, R56, 0x18, RZ ;  /* 0x00000018383c7810 */ /* 0x000fe40007f9e0ff */
[----:B------:R-:W-:Y:S02]  /*0f90*/  FSEL R39, R58, -INF , !P0 ;  /* 0xff8000003a277808 */ /* 0x000fe40004000000 */
[----:B------:R-:W-:Y:S01]  /*0fa0*/  ISETP.GT.U32.AND.EX P5, PT, R59, RZ, PT, P5 ;  /* 0x000000ff3b00720c */ /* 0x000fe20003fa4150 */
[----:B------:R-:W-:Y:S01]  /*0fb0*/  IMAD.X R58, RZ, RZ, R57, P4 ;  /* 0x000000ffff3a7224 */ /* 0x000fe200020e0639 */
[C---:B------:R-:W-:Y:S02]  /*0fc0*/  ISETP.GT.U32.AND P0, PT, R60.reuse, R11, PT ;  /* 0x0000000b3c00720c */ /* 0x040fe40003f04070 */
[----:B------:R-:W-:Y:S02]  /*0fd0*/  ISETP.GT.U32.AND P4, PT, R60, R55, PT ;  /* 0x000000373c00720c */ /* 0x000fe40003f84070 */
[----:B------:R-:W-:-:S02]  /*0fe0*/  ISETP.GT.U32.AND.EX P0, PT, R58, RZ, PT, P0 ;  /* 0x000000ff3a00720c */ /* 0x000fc40003f04100 */
[----:B------:R-:W-:Y:S02]  /*0ff0*/  ISETP.GT.U32.AND.EX P4, PT, R58, RZ, PT, P4 ;  /* 0x000000ff3a00720c */ /* 0x000fe40003f84140 */
[----:B------:R-:W-:Y:S02]  /*1000*/  FSEL R27, R27, -INF , !P5 ;  /* 0xff8000001b1b7808 */ /* 0x000fe40006800000 */
[----:B------:R-:W-:Y:S02]  /*1010*/  IADD3 R58, P5, R56, 0x8, RZ ;  /* 0x00000008383a7810 */ /* 0x000fe40007fbe0ff */
[----:B------:R-:W-:Y:S02]  /*1020*/  ISETP.GT.U32.AND.EX P1, PT, R59, RZ, PT, P1 ;  /* 0x000000ff3b00720c */ /* 0x000fe40003f24110 */
[----:B------:R-:W-:Y:S01]  /*1030*/  FSEL R30, R30, -INF , !P4 ;  /* 0xff8000001e1e7808 */ /* 0x000fe20006000000 */
[----:B------:R-:W-:Y:S01]  /*1040*/  IMAD.X R59, RZ, RZ, R57, P5 ;  /* 0x000000ffff3b7224 */ /* 0x000fe200028e0639 */
[----:B------:R-:W-:-:S02]  /*1050*/  ISETP.GT.U32.AND P4, PT, R56, R55, PT ;  /* 0x000000373800720c */ /* 0x000fc40003f84070 */
[----:B------:R-:W-:Y:S01]  /*1060*/  ISETP.GT.U32.AND P5, PT, R58, R11, PT ;  /* 0x0000000b3a00720c */ /* 0x000fe20003fa4070 */
[----:B------:R-:W-:Y:S01]  /*1070*/  FMUL R58, R36, UR25 ;  /* 0x00000019243a7c20 */ /* 0x000fe20008400000 */
[----:B------:R-:W-:Y:S01]  /*1080*/  FMUL R36, R34, UR25 ;  /* 0x0000001922247c20 */ /* 0x000fe20008400000 */
[----:B------:R-:W-:-:S04]  /*1090*/  ISETP.GT.U32.AND.EX P4, PT, R57, RZ, PT, P4 ;  /* 0x000000ff3900720c */ /* 0x000fc80003f84140 */
[----:B------:R-:W-:Y:S02]  /*10a0*/  FSEL R36, R36, -INF , !P4 ;  /* 0xff80000024247808 */ /* 0x000fe40006000000 */
[----:B------:R-:W-:Y:S02]  /*10b0*/  ISETP.GE.U32.AND P4, PT, R56, R55, PT ;  /* 0x000000373800720c */ /* 0x000fe40003f86070 */
[----:B------:R-:W-:Y:S02]  /*10c0*/  ISETP.GT.U32.AND.EX P5, PT, R59, RZ, PT, P5 ;  /* 0x000000ff3b00720c */ /* 0x000fe40003fa4150 */
[----:B------:R-:W-:Y:S02]  /*10d0*/  ISETP.GE.U32.AND.EX P4, PT, R57, RZ, PT, P4 ;  /* 0x000000ff3900720c */ /* 0x000fe40003f86140 */
[----:B------:R-:W-:Y:S02]  /*10e0*/  FSEL R34, R58, -INF , !P5 ;  /* 0xff8000003a227808 */ /* 0x000fe40006800000 */
[----:B------:R-:W-:-:S02]  /*10f0*/  FSEL R35, R35, -INF , !P4 ;  /* 0xff80000023237808 */ /* 0x000fc40006000000 */
[C---:B------:R-:W-:Y:S02]  /*1100*/  IADD3 R58, P5, R56.reuse, 0x19, RZ ;  /* 0x00000019383a7810 */ /* 0x040fe40007fbe0ff */
[----:B------:R-:W-:-:S03]  /*1110*/  ISETP.GT.U32.AND P4, PT, R56, R11, PT ;  /* 0x0000000b3800720c */ /* 0x000fc60003f84070 */
[----:B------:R-:W-:Y:S01]  /*1120*/  IMAD.X R59, RZ, RZ, R57, P5 ;  /* 0x000000ffff3b7224 */ /* 0x000fe200028e0639 */
[----:B------:R-:W-:Y:S02]  /*1130*/  ISETP.GT.U32.AND.EX P4, PT, R57, RZ, PT, P4 ;  /* 0x000000ff3900720c */ /* 0x000fe40003f84140 */
[----:B------:R-:W-:Y:S02]  /*1140*/  ISETP.GT.U32.AND P5, PT, R58, R55, PT ;  /* 0x000000373a00720c */ /* 0x000fe40003fa4070 */
[----:B------:R-:W-:Y:S02]  /*1150*/  FSEL R38, R38, -INF , !P4 ;  /* 0xff80000026267808 */ /* 0x000fe40006000000 */
[----:B------:R-:W-:Y:S02]  /*1160*/  FMNMX R55, R36, R35, !PT ;  /* 0x0000002324377209 */ /* 0x000fe40007800000 */
[----:B------:R-:W-:Y:S02]  /*1170*/  ISETP.GT.U32.AND.EX P5, PT, R59, RZ, PT, P5 ;  /* 0x000000ff3b00720c */ /* 0x000fe40003fa4150 */
[----:B------:R-:W-:-:S02]  /*1180*/  FMNMX R55, R38, R55, !PT ;  /* 0x0000003726377209 */ /* 0x000fc40007800000 */
[----:B------:R-:W-:Y:S02]  /*1190*/  FSEL R31, R31, -INF , !P5 ;  /* 0xff8000001f1f7808 */ /* 0x000fe40006800000 */
[----:B------:R-:W-:Y:S02]  /*11a0*/  ISETP.GE.U32.AND P5, PT, R56, R11, PT ;  /* 0x0000000b3800720c */ /* 0x000fe40003fa6070 */
[----:B------:R-:W-:-:S04]  /*11b0*/  FMNMX R56, R26, R55, !PT ;  /* 0x000000371a387209 */ /* 0x000fc80007800000 */
[----:B------:R-:W-:-:S04]  /*11c0*/  FMNMX R56, R39, R56, !PT ;  /* 0x0000003827387209 */ /* 0x000fc80007800000 */
[----:B------:R-:W-:-:S04]  /*11d0*/  FMNMX R55, R27, R56, !PT ;  /* 0x000000381b377209 */ /* 0x000fc80007800000 */
[----:B------:R-:W-:-:S04]  /*11e0*/  FMNMX R56, R30, R55, !PT ;  /* 0x000000371e387209 */ /* 0x000fc80007800000 */
[----:B------:R-:W-:-:S05]  /*11f0*/  FMNMX R60, R31, R56, !PT ;  /* 0x000000381f3c7209 */ /* 0x000fca0007800000 */
[----:B------:R-:W0:Y:S01]  /*1200*/  SHFL.BFLY PT, R55, R60, 0x2, 0x1f ;  /* 0x0c401f003c377f89 */ /* 0x000e2200000e0000 */
[----:B------:R-:W-:Y:S02]  /*1210*/  ISETP.GE.U32.AND.EX P5, PT, R57, RZ, PT, P5 ;  /* 0x000000ff3900720c */ /* 0x000fe40003fa6150 */
[----:B------:R-:W-:Y:S02]  /*1220*/  FSEL R32, R32, -INF , !P4 ;  /* 0xff80000020207808 */ /* 0x000fe40006000000 */
[----:B------:R-:W-:-:S04]  /*1230*/  FSEL R33, R33, -INF , !P5 ;  /* 0xff80000021217808 */ /* 0x000fc80006800000 */
[----:B------:R-:W-:-:S04]  /*1240*/  FMNMX R57, R32, R33, !PT ;  /* 0x0000002120397209 */ /* 0x000fc80007800000 */
[----:B------:R-:W-:Y:S02]  /*1250*/  FMNMX R57, R34, R57, !PT ;  /* 0x0000003922397209 */ /* 0x000fe40007800000 */
[----:B------:R-:W-:Y:S02]  /*1260*/  ISETP.GT.U32.AND P4, PT, R58, R11, PT ;  /* 0x0000000b3a00720c */ /* 0x000fe40003f84070 */
[----:B0-----:R-:W-:Y:S01]  /*1270*/  FMNMX R56, R60, R55, !PT ;  /* 0x000000373c387209 */ /* 0x001fe20007800000 */
[----:B------:R-:W-:Y:S01]  /*1280*/  FMUL R55, R24, UR25 ;  /* 0x0000001918377c20 */ /* 0x000fe20008400000 */
[----:B------:R-:W-:Y:S01]  /*1290*/  FSEL R24, R37, -INF , !P3 ;  /* 0xff80000025187808 */ /* 0x000fe20005800000 */
[----:B------:R-:W-:-:S03]  /*12a0*/  FMUL R37, R25, UR25 ;  /* 0x0000001919257c20 */ /* 0x000fc60008400000 */
[----:B------:R-:W-:Y:S02]  /*12b0*/  FSEL R25, R55, -INF , !P2 ;  /* 0xff80000037197808 */ /* 0x000fe40005000000 */
[----:B------:R-:W-:Y:S01]  /*12c0*/  FMNMX R58, R24, R57, !PT ;  /* 0x00000039183a7209 */ /* 0x000fe20007800000 */
[----:B------:R-:W-:Y:S01]  /*12d0*/  FMUL R55, R28, UR25 ;  /* 0x000000191c377c20 */ /* 0x000fe20008400000 */
[----:B------:R-:W-:Y:S02]  /*12e0*/  FSEL R37, R37, -INF , !P1 ;  /* 0xff80000025257808 */ /* 0x000fe40004800000 */
[----:B------:R-:W-:Y:S02]  /*12f0*/  FMNMX R58, R25, R58, !PT ;  /* 0x0000003a193a7209 */ /* 0x000fe40007800000 */
[----:B------:R-:W-:Y:S02]  /*1300*/  ISETP.GT.U32.AND.EX P4, PT, R59, RZ, PT, P4 ;  /* 0x000000ff3b00720c */ /* 0x000fe40003f84140 */
[----:B------:R-:W-:-:S02]  /*1310*/  FSEL R55, R55, -INF , !P0 ;  /* 0xff80000037377808 */ /* 0x000fc40004000000 */
[----:B------:R-:W-:Y:S02]  /*1320*/  FMNMX R58, R37, R58, !PT ;  /* 0x0000003a253a7209 */ /* 0x000fe40007800000 */
[----:B------:R-:W-:Y:S02]  /*1330*/  FSEL R29, R29, -INF , !P4 ;  /* 0xff8000001d1d7808 */ /* 0x000fe40006000000 */
[----:B------:R-:W-:-:S04]  /*1340*/  FMNMX R58, R55, R58, !PT ;  /* 0x0000003a373a7209 */ /* 0x000fc80007800000 */
[----:B------:R-:W-:Y:S01]  /*1350*/  FMNMX R58, R29, R58, !PT ;  /* 0x0000003a1d3a7209 */ /* 0x000fe20007800000 */
[----:B------:R-:W0:Y:S04]  /*1360*/  SHFL.BFLY PT, R59, R56, 0x1, 0x1f ;  /* 0x0c201f00383b7f89 */ /* 0x000e2800000e0000 */
[----:B------:R-:W1:Y:S01]  /*1370*/  SHFL.BFLY PT, R57, R58, 0x2, 0x1f ;  /* 0x0c401f003a397f89 */ /* 0x000e6200000e0000 */
[----:B0-----:R-:W-:Y:S02]  /*1380*/  FMNMX R28, R56, R59, !PT ;  /* 0x0000003b381c7209 */ /* 0x001fe40007800000 */
[----:B-1----:R-:W-:-:S05]  /*1390*/  FMNMX R57, R58, R57, !PT ;  /* 0x000000393a397209 */ /* 0x002fca0007800000 */
[----:B------:R-:W0:Y:S01]  /*13a0*/  SHFL.BFLY PT, R56, R57, 0x1, 0x1f ;  /* 0x0c201f0039387f89 */ /* 0x000e2200000e0000 */
[----:B------:R-:W-:-:S05]  /*13b0*/  FMNMX R28, R28, R5, !PT ;  /* 0x000000051c1c7209 */ /* 0x000fca0007800000 */
[--C-:B------:R-:W-:Y:S01]  /*13c0*/  FADD R38, R38, -R28.reuse ;  /* 0x8000001c26267221 */ /* 0x100fe20000000000 */
[----:B------:R-:W-:-:S03]  /*13d0*/  FADD R36, R36, -R28 ;  /* 0x8000001c24247221 */ /* 0x000fc60000000000 */
[----:B------:R-:W-:Y:S01]  /*13e0*/  FMUL R58, R38, 1.4426950216293334961 ;  /* 0x3fb8aa3b263a7820 */ /* 0x000fe20000400000 */
[----:B------:R-:W-:Y:S01]  /*13f0*/  FADD R38, R26, -R28 ;  /* 0x8000001c1a267221 */ /* 0x000fe20000000000 */
[----:B------:R-:W-:-:S03]  /*1400*/  FMUL R59, R36, 1.4426950216293334961 ;  /* 0x3fb8aa3b243b7820 */ /* 0x000fc60000400000 */
[----:B------:R-:W-:Y:S01]  /*1410*/  FMUL R60, R38, 1.4426950216293334961 ;  /* 0x3fb8aa3b263c7820 */ /* 0x000fe20000400000 */
[--C-:B------:R-:W-:Y:S01]  /*1420*/  FADD R36, R35, -R28.reuse ;  /* 0x8000001c23247221 */ /* 0x100fe20000000000 */
[----:B0-----:R-:W-:Y:S01]  /*1430*/  FMNMX R57, R57, R56, !PT ;  /* 0x0000003839397209 */ /* 0x001fe20007800000 */
[----:B------:R-:W-:-:S03]  /*1440*/  FADD R56, R30, -R28 ;  /* 0x8000001c1e387221 */ /* 0x000fc60000000000 */
[----:B------:R-:W-:Y:S01]  /*1450*/  FMNMX R30, R57, R52, !PT ;  /* 0x00000034391e7209 */ /* 0x000fe20007800000 */
[----:B------:R-:W-:Y:S01]  /*1460*/  FMUL R57, R56, 1.4426950216293334961 ;  /* 0x3fb8aa3b38397820 */ /* 0x000fe20000400000 */
[--C-:B------:R-:W-:Y:S01]  /*1470*/  FADD R56, R31, -R28.reuse ;  /* 0x8000001c1f387221 */ /* 0x100fe20000000000 */
[----:B------:R-:W-:Y:S02]  /*1480*/  FADD R38, R39, -R28 ;  /* 0x8000001c27267221 */ /* 0x000fe40000000000 */
[----:B------:R0:W-:Y:S01]  /*1490*/  MUFU.EX2 R39, R60 ;  /* 0x0000003c00277308 */ /* 0x0001e20000000800 */
[----:B------:R-:W-:Y:S01]  /*14a0*/  FMUL R36, R36, 1.4426950216293334961 ;  /* 0x3fb8aa3b24247820 */ /* 0x000fe20000400000 */
[----:B0-----:R-:W-:Y:S01]  /*14b0*/  FMUL R60, R56, 1.4426950216293334961 ;  /* 0x3fb8aa3b383c7820 */ /* 0x001fe20000400000 */
[----:B------:R-:W-:-:S05]  /*14c0*/  FADD R56, R32, -R30 ;  /* 0x8000001e20387221 */ /* 0x000fca0000000000 */
[----:B------:R0:W-:Y:S01]  /*14d0*/  MUFU.EX2 R35, R59 ;  /* 0x0000003b00237308 */ /* 0x0001e20000000800 */
[----:B------:R-:W-:-:S07]  /*14e0*/  FADD R24, R24, -R30 ;  /* 0x8000001e18187221 */ /* 0x000fce0000000000 */
[----:B------:R1:W-:Y:S01]  /*14f0*/  MUFU.EX2 R26, R58 ;  /* 0x0000003a001a7308 */ /* 0x0003e20000000800 */
[----:B0-----:R-:W-:Y:S01]  /*1500*/  FMUL R59, R38, 1.4426950216293334961 ;  /* 0x3fb8aa3b263b7820 */ /* 0x001fe20000400000 */
[----:B------:R-:W-:Y:S01]  /*1510*/  FADD R38, R27, -R28 ;  /* 0x8000001c1b267221 */ /* 0x000fe20000000000 */
[----:B-1----:R-:W-:Y:S01]  /*1520*/  FMUL R58, R56, 1.4426950216293334961 ;  /* 0x3fb8aa3b383a7820 */ /* 0x002fe20000400000 */
[----:B------:R-:W-:-:S04]  /*1530*/  FADD R56, R33, -R30 ;  /* 0x8000001e21387221 */ /* 0x000fc80000000000 */
[----:B------:R-:W0:Y:S01]  /*1540*/  MUFU.EX2 R36, R36 ;  /* 0x0000002400247308 */ /* 0x000e220000000800 */
[----:B------:R-:W-:-:S07]  /*1550*/  FADD R25, R25, -R30 ;  /* 0x8000001e19197221 */ /* 0x000fce0000000000 */
[----:B------:R1:W-:Y:S01]  /*1560*/  MUFU.EX2 R27, R59 ;  /* 0x0000003b001b7308 */ /* 0x0003e20000000800 */
[----:B------:R-:W-:Y:S01]  /*1570*/  FMUL R38, R38, 1.4426950216293334961 ;  /* 0x3fb8aa3b26267820 */ /* 0x000fe20000400000 */
[--C-:B------:R-:W-:Y:S01]  /*1580*/  FADD R55, R55, -R30.reuse ;  /* 0x8000001e37377221 */ /* 0x100fe20000000000 */
[----:B-1----:R-:W-:Y:S01]  /*1590*/  FMUL R59, R56, 1.4426950216293334961 ;  /* 0x3fb8aa3b383b7820 */ /* 0x002fe20000400000 */
[----:B------:R-:W-:-:S04]  /*15a0*/  FADD R56, R34, -R30 ;  /* 0x8000001e22387221 */ /* 0x000fc80000000000 */
[----:B------:R1:W-:Y:S01]  /*15b0*/  MUFU.EX2 R31, R57 ;  /* 0x00000039001f7308 */ /* 0x0003e20000000800 */
[----:B------:R-:W-:Y:S01]  /*15c0*/  FMUL R56, R56, 1.4426950216293334961 ;  /* 0x3fb8aa3b38387820 */ /* 0x000fe20000400000 */
[----:B------:R-:W-:-:S06]  /*15d0*/  FADD R29, R29, -R30 ;  /* 0x8000001e1d1d7221 */ /* 0x000fcc0000000000 */
[----:B------:R-:W-:Y:S01]  /*15e0*/  MUFU.EX2 R33, R58 ;  /* 0x0000003a00217308 */ /* 0x000fe20000000800 */
[----:B-1----:R-:W-:Y:S01]  /*15f0*/  FMUL R57, R24, 1.4426950216293334961 ;  /* 0x3fb8aa3b18397820 */ /* 0x002fe20000400000 */
[----:B------:R-:W-:-:S06]  /*1600*/  FADD R24, R37, -R30 ;  /* 0x8000001e25187221 */ /* 0x000fcc0000000000 */
[----:B------:R0:W1:Y:S01]  /*1610*/  MUFU.EX2 R34, R59 ;  /* 0x0000003b00227308 */ /* 0x0000620000000800 */
[----:B------:R-:W-:-:S07]  /*1620*/  FMUL R24, R24, 1.4426950216293334961 ;  /* 0x3fb8aa3b18187820 */ /* 0x000fce0000400000 */
[----:B------:R2:W-:Y:S01]  /*1630*/  MUFU.EX2 R32, R60 ;  /* 0x0000003c00207308 */ /* 0x0005e20000000800 */
[----:B0-----:R-:W-:Y:S01]  /*1640*/  FADD R59, R35, R36 ;  /* 0x00000024233b7221 */ /* 0x001fe20000000000 */
[----:B--2---:R-:W-:Y:S01]  /*1650*/  FMUL R60, R25, 1.4426950216293334961 ;  /* 0x3fb8aa3b193c7820 */ /* 0x004fe20000400000 */
[----:B------:R-:W-:-:S05]  /*1660*/  FMUL R25, R55, 1.4426950216293334961 ;  /* 0x3fb8aa3b37197820 */ /* 0x000fca0000400000 */
[----:B------:R-:W0:Y:S01]  /*1670*/  MUFU.EX2 R56, R56 ;  /* 0x0000003800387308 */ /* 0x000e220000000800 */
[----:B------:R-:W-:Y:S01]  /*1680*/  FMUL R55, R29, 1.4426950216293334961 ;  /* 0x3fb8aa3b1d377820 */ /* 0x000fe20000400000 */
[----:B------:R-:W-:-:S06]  /*1690*/  F2FP.SATFINITE.E4M3.F32.PACK_AB_MERGE_C R29, R36, R35, RZ ;  /* 0x00000023241d723e */ /* 0x000fcc00048070ff */
[----:B------:R-:W2:Y:S08]  /*16a0*/  MUFU.EX2 R38, R38 ;  /* 0x0000002600267308 */ /* 0x000eb00000000800 */
[----:B------:R-:W3:Y:S01]  /*16b0*/  MUFU.EX2 R57, R57 ;  /* 0x0000003900397308 */ /* 0x000ee20000000800 */
[----:B-1----:R-:W-:-:S07]  /*16c0*/  F2FP.SATFINITE.E4M3.F32.PACK_AB_MERGE_C R29, R34, R33, R29 ;  /* 0x00000021221d723e */ /* 0x002fce000480701d */
[----:B------:R-:W-:Y:S08]  /*16d0*/  MUFU.EX2 R37, R60 ;  /* 0x0000003c00257308 */ /* 0x000ff00000000800 */
[----:B------:R-:W1:Y:S08]  /*16e0*/  MUFU.EX2 R24, R24 ;  /* 0x0000001800187308 */ /* 0x000e700000000800 */
[----:B------:R-:W-:Y:S08]  /*16f0*/  MUFU.EX2 R25, R25 ;  /* 0x0000001900197308 */ /* 0x000ff00000000800 */
[----:B------:R-:W4:Y:S01]  /*1700*/  MUFU.EX2 R36, R55 ;  /* 0x0000003700247308 */ /* 0x000f220000000800 */
[----:B------:R-:W-:Y:S01]  /*1710*/  FADD R33, R33, R34 ;  /* 0x0000002221217221 */ /* 0x000fe20000000000 */
[----:B------:R-:W-:Y:S01]  /*1720*/  FADD R58, R26, R59 ;  /* 0x0000003b1a3a7221 */ /* 0x000fe20000000000 */
[----:B------:R-:W-:Y:S01]  /*1730*/  F2FP.SATFINITE.E4M3.F32.PACK_AB_MERGE_C R26, R39, R26, RZ ;  /* 0x0000001a271a723e */ /* 0x000fe200048070ff */
[----:B------:R-:W-:Y:S01]  /*1740*/  STS.U8 [R6+UR7+0x800], R61 ;  /* 0x0008003d06007988 */ /* 0x000fe20008000007 */
[----:B0-----:R-:W-:Y:S01]  /*1750*/  FADD R34, R56, R33 ;  /* 0x0000002138227221 */ /* 0x001fe20000000000 */
[----:B--2---:R-:W-:-:S02]  /*1760*/  F2FP.SATFINITE.E4M3.F32.PACK_AB_MERGE_C R33, R38, R27, RZ ;  /* 0x0000001b2621723e */ /* 0x004fc400048070ff */
[----:B------:R-:W-:Y:S01]  /*1770*/  F2FP.SATFINITE.E4M3.F32.PACK_AB_MERGE_C R35, R32, R31, RZ ;  /* 0x0000001f2023723e */ /* 0x000fe200048070ff */
[----:B------:R0:W-:Y:S06]  /*1780*/  MEMBAR.ALL.CTA ;  /* 0x0000000000007992 */ /* 0x0001ec0000008000 */
[----:B0-----:R-:W0:Y:S01]  /*1790*/  FENCE.VIEW.ASYNC.S ;  /* 0x00000000000073c6 */ /* 0x001e220000000000 */
[----:B---3--:R-:W-:Y:S01]  /*17a0*/  F2FP.SATFINITE.E4M3.F32.PACK_AB_MERGE_C R56, R57, R56, R26 ;  /* 0x000000383938723e */ /* 0x008fe2000480701a */
[----:B------:R-:W-:Y:S01]  /*17b0*/  FADD R26, R39, R58 ;  /* 0x0000003a271a7221 */ /* 0x000fe20000000000 */
[----:B-1----:R-:W-:-:S02]  /*17c0*/  F2FP.SATFINITE.E4M3.F32.PACK_AB_MERGE_C R39, R24, R37, R33 ;  /* 0x000000251827723e */ /* 0x002fc40004807021 */
[----:B----4-:R-:W-:Y:S01]  /*17d0*/  F2FP.SATFINITE.E4M3.F32.PACK_AB_MERGE_C R58, R36, R25, R35 ;  /* 0x00000019243a723e */ /* 0x010fe20004807023 */
[----:B------:R-:W-:-:S03]  /*17e0*/  FADD R5, -R28, R5 ;  /* 0x000000051c057221 */ /* 0x000fc60000000100 */
[----:B------:R-:W-:Y:S02]  /*17f0*/  SEL R35, R39, R58, !P6 ;  /* 0x0000003a27237207 */ /* 0x000fe40007000000 */
[----:B------:R-:W-:Y:S01]  /*1800*/  SEL R58, R58, R39, !P6 ;  /* 0x000000273a3a7207 */ /* 0x000fe20007000000 */
[----:B------:R-:W-:Y:S01]  /*1810*/  FADD R39, R27, R26 ;  /* 0x0000001a1b277221 */ /* 0x000fe20000000000 */
[----:B------:R-:W-:Y:S01]  /*1820*/  FADD R34, R57, R34 ;  /* 0x0000002239227221 */ /* 0x000fe20000000000 */
[----:B------:R-:W-:Y:S02]  /*1830*/  SEL R33, R29, R56, !P6 ;  /* 0x000000381d217207 */ /* 0x000fe40007000000 */
[----:B------:R-:W-:Y:S01]  /*1840*/  SEL R55, R56, R29, !P6 ;  /* 0x0000001d38377207 */ /* 0x000fe20007000000 */
[----:B------:R-:W-:Y:S01]  /*1850*/  FADD R56, R38, R39 ;  /* 0x0000002726387221 */ /* 0x000fe20000000000 */
[----:B------:R-:W-:Y:S01]  /*1860*/  LOP3.LUT R57, R12, 0x1, RZ, 0x3c, !PT ;  /* 0x000000010c397812 */ /* 0x000fe200078e3cff */
[----:B------:R-:W-:Y:S01]  /*1870*/  FMUL R38, R5, 1.4426950216293334961 ;  /* 0x3fb8aa3b05267820 */ /* 0x000fe20000400000 */
[----:B------:R-:W-:Y:S01]  /*1880*/  FADD R5, -R30, R52 ;  /* 0x000000341e057221 */ /* 0x000fe20000000100 */
[----:B------:R-:W-:Y:S01]  /*1890*/  FADD R37, R37, R34 ;  /* 0x0000002225257221 */ /* 0x000fe20000000000 */
[----:B0-----:R-:W-:Y:S02]  /*18a0*/  SHFL.IDX PT, R29, R33, R12, 0x1f ;  /* 0x00001f0c211d7589 */ /* 0x001fe400000e0000 */
[----:B------:R-:W-:-:S02]  /*18b0*/  FMUL R5, R5, 1.4426950216293334961 ;  /* 0x3fb8aa3b05057820 */ /* 0x000fc40000400000 */
[----:B------:R-:W0:Y:S04]  /*18c0*/  SHFL.IDX PT, R26, R55, R57, 0x1f ;  /* 0x00001f39371a7589 */ /* 0x000e2800000e0000 */
[----:B------:R-:W-:Y:S04]  /*18d0*/  SHFL.IDX PT, R27, R58, R57, 0x1f ;  /* 0x00001f393a1b7589 */ /* 0x000fe800000e0000 */
[----:B------:R-:W1:Y:S01]  /*18e0*/  SHFL.IDX PT, R34, R35, R12, 0x1f ;  /* 0x00001f0c23227589 */ /* 0x000e6200000e0000 */
[----:B------:R-:W2:Y:S01]  /*18f0*/  MUFU.EX2 R38, R38 ;  /* 0x0000002600267308 */ /* 0x000ea20000000800 */
[----:B------:R-:W-:-:S07]  /*1900*/  FADD R24, R24, R37 ;  /* 0x0000002518187221 */ /* 0x000fce0000000000 */
[----:B------:R-:W3:Y:S01]  /*1910*/  MUFU.EX2 R5, R5 ;  /* 0x0000000500057308 */ /* 0x000ee20000000800 */
[----:B------:R-:W-:Y:S01]  /*1920*/  FADD R25, R25, R24 ;  /* 0x0000001819197221 */ /* 0x000fe20000000000 */
[----:B------:R-:W-:Y:S01]  /*1930*/  FADD R31, R31, R56 ;  /* 0x000000381f1f7221 */ /* 0x000fe20000000000 */
[----:B------:R-:W-:Y:S02]  /*1940*/  USHF.L.U32 UR10, UR24, 0x3, URZ ;  /* 0x00000003180a7899 */ /* 0x000fe4000800063f */
[----:B------:R-:W-:Y:S01]  /*1950*/  FADD R36, R36, R25 ;  /* 0x0000001924247221 */ /* 0x000fe20000000000 */
[----:B------:R-:W-:Y:S01]  /*1960*/  FADD R31, R32, R31 ;  /* 0x0000001f201f7221 */ /* 0x000fe20000000000 */
[----:B------:R-:W-:Y:S01]  /*1970*/  ULOP3.LUT UR10, UR10, 0x20, URZ, 0xc0, !UPT ;  /* 0x000000200a0a7892 */ /* 0x000fe2000f8ec03f */
[C-C-:B0-----:R-:W-:Y:S01]  /*1980*/  PRMT R24, R29.reuse, R8, R26.reuse ;  /* 0x000000081d187216 */ /* 0x141fe2000000001a */
[-C--:B--2---:R-:W-:Y:S01]  /*1990*/  FMUL R42, R42, R38.reuse ;  /* 0x000000262a2a7220 */ /* 0x084fe20000400000 */
[----:B------:R-:W0:Y:S01]  /*19a0*/  SHFL.BFLY PT, R33, R36, 0x2, 0x1f ;  /* 0x0c401f0024217f89 */ /* 0x000e2200000e0000 */
[----:B------:R-:W-:Y:S01]  /*19b0*/  ULEA.HI UR10, UR20, UR10, URZ, 0x1c ;  /* 0x0000000a140a7291 */ /* 0x000fe2000f8fe03f */
[----:B------:R-:W-:Y:S01]  /*19c0*/  PRMT R25, R29, R7, R26 ;  /* 0x000000071d197216 */ /* 0x000fe2000000001a */
[-C--:B------:R-:W-:Y:S01]  /*19d0*/  FMUL R43, R43, R38.reuse ;  /* 0x000000262b2b7220 */ /* 0x080fe20000400000 */
[----:B------:R-:W2:Y:S01]  /*19e0*/  SHFL.BFLY PT, R32, R31, 0x2, 0x1f ;  /* 0x0c401f001f207f89 */ /* 0x000ea200000e0000 */
[-C--:B------:R-:W-:Y:S01]  /*19f0*/  FMUL R46, R46, R38.reuse ;  /* 0x000000262e2e7220 */ /* 0x080fe20000400000 */
[----:B------:R-:W-:Y:S01]  /*1a00*/  FMUL R47, R47, R38 ;  /* 0x000000262f2f7220 */ /* 0x000fe20000400000 */
[-C--:B---3--:R-:W-:Y:S01]  /*1a10*/  FMUL R40, R40, R5.reuse ;  /* 0x0000000528287220 */ /* 0x088fe20000400000 */
[-C--:B------:R-:W-:Y:S01]  /*1a20*/  FMUL R41, R41, R5.reuse ;  /* 0x0000000529297220 */ /* 0x080fe20000400000 */
[-C--:B------:R-:W-:Y:S01]  /*1a30*/  FMUL R44, R44, R5.reuse ;  /* 0x000000052c2c7220 */ /* 0x080fe20000400000 */
[----:B------:R-:W-:Y:S01]  /*1a40*/  FMUL R45, R45, R5 ;  /* 0x000000052d2d7220 */ /* 0x000fe20000400000 */
[C-C-:B-1----:R-:W-:Y:S01]  /*1a50*/  PRMT R26, R34.reuse, R8, R27.reuse ;  /* 0x00000008221a7216 */ /* 0x142fe2000000001b */
[----:B------:R-:W-:Y:S01]  /*1a60*/  ULOP3.LUT UR10, UR10, 0x3fff, URZ, 0xc0, !UPT ;  /* 0x00003fff0a0a7892 */ /* 0x000fe2000f8ec03f */
[----:B------:R-:W-:Y:S01]  /*1a70*/  PRMT R27, R34, R7, R27 ;  /* 0x00000007221b7216 */ /* 0x000fe2000000001b */
[----:B------:R-:W-:Y:S06]  /*1a80*/  BAR.SYNC.DEFER_BLOCKING 0x0 ;  /* 0x0000000000007b1d */ /* 0x000fec0000010000 */
[----:B------:R-:W-:Y:S01]  /*1a90*/  UMOV UR18, UR10 ;  /* 0x0000000a00127c82 */ /* 0x000fe20008000000 */
[----:B------:R-:W-:Y:S01]  /*1aa0*/  UMOV UR19, 0xc0000010 ;  /* 0xc000001000137882 */ /* 0x000fe20000000000 */
[----:B------:R-:W-:-:S06]  /*1ab0*/  WARPGROUP.ARRIVE ;  /* 0x00000000000079c5 */ /* 0x000fcc0000000000 */
[----:B------:R-:W-:Y:S01]  /*1ac0*/  QGMMA.64x16x32.F32.E4M3.E4M3 R40, R24, gdesc[UR16], R40, gsb0 ;  /* 0x0020001018287df3 */ /* 0x000fe20008000828 */
[----:B0-----:R-:W-:Y:S01]  /*1ad0*/  FADD R33, R36, R33 ;  /* 0x0000002124217221 */ /* 0x001fe20000000000 */
[----:B--2---:R-:W-:Y:S01]  /*1ae0*/  FADD R31, R31, R32 ;  /* 0x000000201f1f7221 */ /* 0x004fe20000000000 */
[----:B------:R-:W-:-:S03]  /*1af0*/  UIADD3 UR5, UP0, UR5, 0x20, URZ ;  /* 0x0000002005057890 */ /* 0x000fc6000ff1e03f */
[----:B------:R-:W0:Y:S01]  /*1b00*/  SHFL.BFLY PT, R32, R33, 0x1, 0x1f ;  /* 0x0c201f0021207f89 */ /* 0x000e2200000e0000 */
[----:B------:R-:W-:-:S03]  /*1b10*/  UIADD3.X UR6, URZ, UR6, URZ, UP0, !UPT ;  /* 0x000000063f067290 */ /* 0x000fc600087fe43f */
[----:B------:R-:W1:Y:S01]  /*1b20*/  SHFL.BFLY PT, R34, R31, 0x1, 0x1f ;  /* 0x0c201f001f227f89 */ /* 0x000e6200000e0000 */
[----:B------:R-:W-:Y:S02]  /*1b30*/  ISETP.LE.U32.AND P0, PT, R3, UR5, PT ;  /* 0x0000000503007c0c */ /* 0x000fe4000bf03070 */
[----:B------:R-:W-:-:S05]  /*1b40*/  IMAD.U32 R35, RZ, RZ, UR6 ;  /* 0x00000006ff237e24 */ /* 0x000fca000f8e00ff */
[----:B------:R-:W-:Y:S01]  /*1b50*/  ISETP.GE.U32.AND.EX P0, PT, R35, RZ, PT, P0 ;  /* 0x000000ff2300720c */ /* 0x000fe20003f06100 */
[----:B------:R-:W-:Y:S01]  /*1b60*/  ULEA UR4, UR21, UR4, 0x5 ;  /* 0x0000000415047291 */ /* 0x000fe2000f8e283f */
[----:B------:R-:W-:Y:S02]  /*1b70*/  IMAD R4, R17, 0x20, R4 ;  /* 0x0000002011047824 */ /* 0x000fe400078e0204 */
[----:B------:R-:W-:Y:S02]  /*1b80*/  IMAD.MOV.U32 R52, RZ, RZ, R30 ;  /* 0x000000ffff347224 */ /* 0x000fe400078e001e */
[----:B0-----:R-:W-:Y:S01]  /*1b90*/  FADD R32, R33, R32 ;  /* 0x0000002021207221 */ /* 0x001fe20000000000 */
[----:B-1----:R-:W-:-:S03]  /*1ba0*/  FADD R29, R31, R34 ;  /* 0x000000221f1d7221 */ /* 0x002fc60000000000 */
[----:B------:R-:W-:Y:S01]  /*1bb0*/  FFMA R54, R5, R54, R32 ;  /* 0x0000003605367223 */ /* 0x000fe20000000020 */
[----:B------:R-:W-:Y:S02]  /*1bc0*/  IMAD.MOV.U32 R5, RZ, RZ, R28 ;  /* 0x000000ffff057224 */ /* 0x000fe400078e001c */
[----:B------:R-:W-:Y:S01]  /*1bd0*/  FFMA R53, R38, R53, R29 ;  /* 0x0000003526357223 */ /* 0x000fe2000000001d */
[----:B------:R-:W-:Y:S02]  /*1be0*/  WARPGROUP.DEPBAR.LE gsb0, 0x0 ;  /* 0x00008000000079c5 */ /* 0x000fe40000010000 */
[----:B------:R-:W-:Y:S05]  /*1bf0*/  @!P0 BRA `(.L_x_1) ;  /* 0xffffffec00a48947 */ /* 0x000fea000383ffff */
.L_x_0:
[C---:B------:R-:W-:Y:S01]  /*1c00*/  IMAD.SHL.U32 R3, R0.reuse, 0x40, RZ ;  /* 0x0000004000037824 */ /* 0x040fe200078e00ff */
[C---:B------:R-:W-:Y:S01]  /*1c10*/  LOP3.LUT R4, R0.reuse, 0x3f, RZ, 0xc0, !PT ;  /* 0x0000003f00047812 */ /* 0x040fe200078ec0ff */
[----:B------:R-:W-:Y:S02]  /*1c20*/  IMAD.SHL.U32 R5, R0, 0x8, RZ ;  /* 0x0000000800057824 */ /* 0x000fe400078e00ff */
[----:B-1----:R-:W-:Y:S01]  /*1c30*/  FMUL R7, R46, 0.25 ;  /* 0x3e8000002e077820 */ /* 0x002fe20000400000 */
[C---:B------:R-:W-:Y:S01]  /*1c40*/  IMAD.SHL.U32 R6, R0.reuse, 0x4, RZ ;  /* 0x0000000400067824 */ /* 0x040fe200078e00ff */
[----:B------:R-:W-:Y:S01]  /*1c50*/  LOP3.LUT R3, R3, 0x600, RZ, 0xc0, !PT ;  /* 0x0000060003037812 */ /* 0x000fe200078ec0ff */
[----:B------:R-:W-:Y:S01]  /*1c60*/  IMAD.SHL.U32 R10, R0, 0x20, RZ ;  /* 0x00000020000a7824 */ /* 0x000fe200078e00ff */
[----:B------:R-:W-:Y:S01]  /*1c70*/  LOP3.LUT R5, R5, 0x38, RZ, 0xc0, !PT ;  /* 0x0000003805057812 */ /* 0x000fe200078ec0ff */
[----:B------:R-:W-:Y:S01]  /*1c80*/  IMAD.U32 R11, RZ, RZ, UR24 ;  /* 0x00000018ff0b7e24 */ /* 0x000fe2000f8e00ff */
[----:B------:R-:W-:Y:S01]  /*1c90*/  LOP3.LUT R6, R6, 0xc0, RZ, 0xc0, !PT ;  /* 0x000000c006067812 */ /* 0x000fe200078ec0ff */
[----:B------:R-:W-:Y:S01]  /*1ca0*/  IMAD R4, R4, 0x4, R3 ;  /* 0x0000000404047824 */ /* 0x000fe200078e0203 */
[----:B------:R-:W-:Y:S01]  /*1cb0*/  SHF.R.U32.HI R3, RZ, 0x2, R0 ;  /* 0x00000002ff037819 */ /* 0x000fe20000011600 */
[----:B------:R-:W-:Y:S01]  /*1cc0*/  FMUL R17, R40, 0.25 ;  /* 0x3e80000028117820 */ /* 0x000fe20000400000 */
[----:B------:R-:W-:Y:S01]  /*1cd0*/  IADD3 R9, R6, UR7, R5 ;  /* 0x0000000706097c10 */ /* 0x000fe2000fffe005 */
[----:B------:R-:W-:Y:S01]  /*1ce0*/  FMUL R6, R47, 0.25 ;  /* 0x3e8000002f067820 */ /* 0x000fe20000400000 */
[----:B------:R-:W-:Y:S01]  /*1cf0*/  FSETP.GT.AND P0, PT, |R53|, 8.50705917302346158658e+37, PT ;  /* 0x7e8000003500780b */ /* 0x000fe20003f04200 */
[----:B------:R-:W-:Y:S01]  /*1d00*/  FMUL R16, R41, 0.25 ;  /* 0x3e80000029107820 */ /* 0x000fe20000400000 */
[----:B------:R-:W-:Y:S01]  /*1d10*/  LOP3.LUT R4, R4, 0x20, R3, 0x78, !PT ;  /* 0x0000002004047812 */ /* 0x000fe200078e7803 */
[----:B------:R-:W-:Y:S01]  /*1d20*/  BAR.SYNC.DEFER_BLOCKING 0x0 ;  /* 0x0000000000007b1d */ /* 0x000fe20000010000 */
[----:B------:R-:W-:Y:S01]  /*1d30*/  FSEL R47, R6, R47, P0 ;  /* 0x0000002f062f7208 */ /* 0x000fe20000000000 */
[----:B------:R-:W-:Y:S01]  /*1d40*/  FMUL R6, R45, 0.25 ;  /* 0x3e8000002d067820 */ /* 0x000fe20000400000 */
[----:B------:R-:W-:Y:S01]  /*1d50*/  FSEL R15, R7, R46, P0 ;  /* 0x0000002e070f7208 */ /* 0x000fe20000000000 */
[----:B------:R-:W-:Y:S01]  /*1d60*/  FMUL R7, R44, 0.25 ;  /* 0x3e8000002c077820 */ /* 0x000fe20000400000 */
[----:B------:R-:W-:-:S03]  /*1d70*/  FSETP.GT.AND P1, PT, |R54|, 8.50705917302346158658e+37, PT ;  /* 0x7e8000003600780b */ /* 0x000fc60003f24200 */
[----:B------:R-:W0:Y:S01]  /*1d80*/  LDC R36, c[0x0][0x278] ;  /* 0x00009e00ff247b82 */ /* 0x000e220000000800 */
[----:B------:R-:W-:Y:S01]  /*1d90*/  LOP3.LUT R3, R0, 0xe0, RZ, 0xc0, !PT ;  /* 0x000000e000037812 */ /* 0x000fe200078ec0ff */
[----:B------:R-:W-:Y:S01]  /*1da0*/  ULDC.64 UR4, c[0x0][0x270] ;  /* 0x00009c0000047ab9 */ /* 0x000fe20000000a00 */
[----:B------:R-:W-:Y:S01]  /*1db0*/  SHF.R.U32.HI R8, RZ, 0x1, R0 ;  /* 0x00000001ff087819 */ /* 0x000fe20000011600 */
[----:B------:R-:W-:Y:S01]  /*1dc0*/  UIMAD UR4, UR11, UR4, URZ ;  /* 0x000000040b0472a4 */ /* 0x000fe2000f8e023f */
[----:B------:R-:W-:Y:S01]  /*1dd0*/  FSETP.GEU.AND P4, PT, |R53|, 1.175494350822287508e-38, PT ;  /* 0x008000003500780b */ /* 0x000fe20003f8e200 */
[----:B------:R-:W-:Y:S01]  /*1de0*/  IMAD.SHL.U32 R3, R3, 0x2, RZ ;  /* 0x0000000203037824 */ /* 0x000fe200078e00ff */
[----:B------:R-:W-:Y:S02]  /*1df0*/  FSETP.GEU.AND P5, PT, |R54|, 1.175494350822287508e-38, PT ;  /* 0x008000003600780b */ /* 0x000fe40003fae200 */
[----:B------:R-:W-:Y:S01]  /*1e00*/  FSEL R18, R6, R45, P1 ;  /* 0x0000002d06127208 */ /* 0x000fe20000800000 */
[----:B------:R-:W-:Y:S01]  /*1e10*/  FMUL R6, R53, 8388608 ;  /* 0x4b00000035067820 */ /* 0x000fe20000400000 */
[----:B------:R-:W-:Y:S01]  /*1e20*/  FSEL R44, R7, R44, P1 ;  /* 0x0000002c072c7208 */ /* 0x000fe20000800000 */
[----:B------:R-:W-:Y:S01]  /*1e30*/  FMUL R7, R54, 8388608 ;  /* 0x4b00000036077820 */ /* 0x000fe20000400000 */
[----:B------:R-:W-:-:S02]  /*1e40*/  LOP3.LUT R8, R8, 0x4, RZ, 0xc0, !PT ;  /* 0x0000000408087812 */ /* 0x000fc400078ec0ff */
[----:B------:R-:W-:Y:S02]  /*1e50*/  FSETP.GEU.AND P3, PT, R53, 1.175494350822287508e-38, PT ;  /* 0x008000003500780b */ /* 0x000fe40003f6e000 */
[----:B------:R-:W-:Y:S01]  /*1e60*/  FSETP.GEU.AND P2, PT, R54, 1.175494350822287508e-38, PT ;  /* 0x008000003600780b */ /* 0x000fe20003f4e000 */
[----:B------:R-:W-:Y:S01]  /*1e70*/  @!P4 FMUL R15, R15, 16777216 ;  /* 0x4b8000000f0fc820 */ /* 0x000fe20000400000 */
[----:B------:R-:W-:Y:S01]  /*1e80*/  LOP3.LUT R5, R3, 0x460, R10, 0x78, !PT ;  /* 0x0000046003057812 */ /* 0x000fe200078e780a */
[----:B------:R-:W-:Y:S01]  /*1e90*/  IMAD.IADD R3, R8, 0x1, R9 ;  /* 0x0000000108037824 */ /* 0x000fe200078e0209 */
[----:B------:R-:W-:Y:S01]  /*1ea0*/  FSEL R6, R6, R53, !P3 ;  /* 0x0000003506067208 */ /* 0x000fe20005800000 */
[----:B------:R-:W-:Y:S01]  /*1eb0*/  FMUL R9, R42, 0.25 ;  /* 0x3e8000002a097820 */ /* 0x000fe20000400000 */
[----:B------:R-:W-:Y:S01]  /*1ec0*/  FSEL R7, R7, R54, !P2 ;  /* 0x0000003607077208 */ /* 0x000fe20005000000 */
[----:B------:R-:W-:Y:S01]  /*1ed0*/  @P0 FMUL R53, R53, 0.25 ;  /* 0x3e80000035350820 */ /* 0x000fe20000400000 */
[----:B------:R-:W-:Y:S01]  /*1ee0*/  @P1 FMUL R54, R54, 0.25 ;  /* 0x3e80000036361820 */ /* 0x000fe20000400000 */
[----:B------:R-:W-:Y:S01]  /*1ef0*/  LOP3.LUT R4, R4, 0x2, R11, 0xf8, !PT ;  /* 0x0000000204047812 */ /* 0x000fe200078ef80b */
[----:B------:R-:W-:-:S02]  /*1f00*/  VIADD R11, R6, 0xc0cafb0d ;  /* 0xc0cafb0d060b7836 */ /* 0x000fc40000000000 */
[----:B------:R-:W-:Y:S01]  /*1f10*/  @!P4 FMUL R53, R53, 16777216 ;  /* 0x4b8000003535c820 */ /* 0x000fe20000400000 */
[----:B------:R-:W-:Y:S01]  /*1f20*/  @!P5 FMUL R54, R54, 16777216 ;  /* 0x4b8000003636d820 */ /* 0x000fe20000400000 */
[----:B------:R-:W-:Y:S01]  /*1f30*/  FSEL R19, R9, R42, P0 ;  /* 0x0000002a09137208 */ /* 0x000fe20000000000 */
[----:B------:R-:W-:Y:S01]  /*1f40*/  VIADD R9, R7, 0xc0cafb0d ;  /* 0xc0cafb0d07097836 */ /* 0x000fe20000000000 */
[----:B------:R-:W-:Y:S01]  /*1f50*/  FSEL R40, R17, R40, P1 ;  /* 0x0000002811287208 */ /* 0x000fe20000800000 */
[----:B------:R-:W1:Y:S01]  /*1f60*/  MUFU.RCP R14, R53 ;  /* 0x00000035000e7308 */ /* 0x000e620000001000 */
[----:B------:R-:W-:Y:S01]  /*1f70*/  FMUL R8, R43, 0.25 ;  /* 0x3e8000002b087820 */ /* 0x000fe20000400000 */
[----:B------:R-:W-:Y:S01]  /*1f80*/  LOP3.LUT R13, R11, 0xff800000, RZ, 0xc0, !PT ;  /* 0xff8000000b0d7812 */ /* 0x000fe200078ec0ff */
[----:B------:R-:W-:Y:S01]  /*1f90*/  @!P5 FMUL R18, R18, 16777216 ;  /* 0x4b8000001212d820 */ /* 0x000fe20000400000 */
[----:B------:R-:W-:Y:S01]  /*1fa0*/  LOP3.LUT R10, R9, 0xff800000, RZ, 0xc0, !PT ;  /* 0xff800000090a7812 */ /* 0x000fe200078ec0ff */
[----:B------:R-:W-:Y:S01]  /*1fb0*/  @!P5 FMUL R40, R40, 16777216 ;  /* 0x4b8000002828d820 */ /* 0x000fe20000400000 */
[----:B------:R-:W-:Y:S01]  /*1fc0*/  FSEL R43, R8, R43, P0 ;  /* 0x0000002b082b7208 */ /* 0x000fe20000000000 */
[----:B------:R-:W-:Y:S01]  /*1fd0*/  @!P4 FMUL R47, R47, 16777216 ;  /* 0x4b8000002f2fc820 */ /* 0x000fe20000400000 */
[----:B------:R-:W2:Y:S01]  /*1fe0*/  MUFU.RCP R17, R54 ;  /* 0x0000003600117308 */ /* 0x000ea20000001000 */
[----:B------:R-:W-:Y:S01]  /*1ff0*/  FSEL R8, RZ, -23, P2 ;  /* 0xc1b80000ff087808 */ /* 0x000fe20001000000 */
[----:B------:R-:W-:Y:S01]  /*2000*/  @!P5 FMUL R44, R44, 16777216 ;  /* 0x4b8000002c2cd820 */ /* 0x000fe20000400000 */
[----:B------:R-:W-:Y:S01]  /*2010*/  I2FP.F32.S32 R9, R10 ;  /* 0x0000000a00097245 */ /* 0x000fe20000201400 */
[----:B------:R-:W-:Y:S01]  /*2020*/  @!P4 FMUL R43, R43, 16777216 ;  /* 0x4b8000002b2bc820 */ /* 0x000fe20000400000 */
[----:B------:R-:W-:Y:S01]  /*2030*/  FSEL R11, RZ, -23, P3 ;  /* 0xc1b80000ff0b7808 */ /* 0x000fe20001800000 */
[----:B------:R-:W-:Y:S01]  /*2040*/  @!P4 FMUL R19, R19, 16777216 ;  /* 0x4b8000001313c820 */ /* 0x000fe20000400000 */
[----:B------:R-:W-:Y:S01]  /*2050*/  I2FP.F32.S32 R12, R13 ;  /* 0x0000000d000c7245 */ /* 0x000fe20000201400 */
[----:B------:R-:W-:Y:S01]  /*2060*/  FFMA.FTZ R8, R9, 1.1920928955078125e-07, R8 ;  /* 0x3400000009087823 */ /* 0x000fe20000010008 */
[----:B------:R-:W-:Y:S01]  /*2070*/  FSEL R20, R16, R41, P1 ;  /* 0x0000002910147208 */ /* 0x000fe20000800000 */
[----:B-1----:R-:W-:Y:S01]  /*2080*/  FMUL R16, R14, R15 ;  /* 0x0000000f0e107220 */ /* 0x002fe20000400000 */
[----:B------:R-:W-:-:S02]  /*2090*/  IMAD.MOV.U32 R15, RZ, RZ, 0x3dc6b27f ;  /* 0x3dc6b27fff0f7424 */ /* 0x000fc400078e00ff */
[----:B------:R-:W-:Y:S01]  /*20a0*/  FFMA.FTZ R9, R12, 1.1920928955078125e-07, R11 ;  /* 0x340000000c097823 */ /* 0x000fe2000001000b */
[----:B------:R-:W-:Y:S02]  /*20b0*/  IMAD.IADD R11, R7, 0x1, -R10 ;  /* 0x00000001070b7824 */ /* 0x000fe400078e0a0a */
[----:B------:R-:W-:Y:S01]  /*20c0*/  @!P5 FMUL R20, R20, 16777216 ;  /* 0x4b8000001414d820 */ /* 0x000fe20000400000 */
[----:B------:R-:W-:Y:S02]  /*20d0*/  IMAD.IADD R10, R6, 0x1, -R13 ;  /* 0x00000001060a7824 */ /* 0x000fe400078e0a0d */
[C---:B------:R-:W-:Y:S01]  /*20e0*/  FMUL R47, R14.reuse, R47 ;  /* 0x0000002f0e2f7220 */ /* 0x040fe20000400000 */
[C---:B--2---:R-:W-:Y:S01]  /*20f0*/  FMUL R13, R17.reuse, R40 ;  /* 0x00000028110d7220 */ /* 0x044fe20000400000 */
[C---:B------:R-:W-:Y:S01]  /*2100*/  FMUL R20, R17.reuse, R20 ;  /* 0x0000001411147220 */ /* 0x040fe20000400000 */
[----:B------:R-:W-:Y:S01]  /*2110*/  FMUL R18, R17, R18 ;  /* 0x0000001211127220 */ /* 0x000fe20000400000 */
[----:B------:R-:W-:Y:S01]  /*2120*/  FADD R11, R11, -1 ;  /* 0xbf8000000b0b7421 */ /* 0x000fe20000000000 */
[----:B------:R-:W-:Y:S01]  /*2130*/  FMUL R43, R14, R43 ;  /* 0x0000002b0e2b7220 */ /* 0x000fe20000400000 */
[----:B------:R-:W-:Y:S01]  /*2140*/  FMUL R17, R17, R44 ;  /* 0x0000002c11117220 */ /* 0x000fe20000400000 */
[----:B------:R-:W-:Y:S01]  /*2150*/  FADD R10, R10, -1 ;  /* 0xbf8000000a0a7421 */ /* 0x000fe20000000000 */
[----:B------:R-:W-:Y:S01]  /*2160*/  FMUL R14, R14, R19 ;  /* 0x000000130e0e7220 */ /* 0x000fe20000400000 */
[----:B------:R-:W-:Y:S01]  /*2170*/  F2FP.SATFINITE.E4M3.F32.PACK_AB_MERGE_C R20, R20, R13, RZ ;  /* 0x0000000d1414723e */ /* 0x000fe200048070ff */
[-C--:B------:R-:W-:Y:S01]  /*2180*/  FFMA.FTZ R12, R11, R15.reuse, -0.16845393180847167969 ;  /* 0xbe2c7f300b0c7423 */ /* 0x080fe2000001000f */
[----:B------:R-:W-:Y:S01]  /*2190*/  FFMA.FTZ R13, R10, R15, -0.16845393180847167969 ;  /* 0xbe2c7f300a0d7423 */ /* 0x000fe2000001000f */
[----:B------:R-:W-:-:S02]  /*21a0*/  F2FP.SATFINITE.E4M3.F32.PACK_AB_MERGE_C R17, R18, R17, RZ ;  /* 0x000000111211723e */ /* 0x000fc400048070ff */
[----:B------:R-:W-:Y:S01]  /*21b0*/  F2FP.SATFINITE.E4M3.F32.PACK_AB_MERGE_C R14, R43, R14, RZ ;  /* 0x0000000e2b0e723e */ /* 0x000fe200048070ff */
[----:B------:R-:W-:Y:S01]  /*21c0*/  FFMA.FTZ R12, R11, R12, 0.1716887056827545166 ;  /* 0x3e2fcf2a0b0c7423 */ /* 0x000fe2000001000c */
[----:B------:R-:W-:Y:S01]  /*21d0*/  F2FP.SATFINITE.E4M3.F32.PACK_AB_MERGE_C R16, R47, R16, RZ ;  /* 0x000000102f10723e */ /* 0x000fe200048070ff */
[----:B------:R-:W-:Y:S01]  /*21e0*/  FFMA.FTZ R13, R10, R13, 0.1716887056827545166 ;  /* 0x3e2fcf2a0a0d7423 */ /* 0x000fe2000001000d */
[----:B------:R-:W-:Y:S01]  /*21f0*/  LOP3.LUT R20, R20, 0xffff, RZ, 0xc0, !PT ;  /* 0x0000ffff14147812 */ /* 0x000fe200078ec0ff */
[----:B------:R-:W-:Y:S01]  /*2200*/  FFMA.FTZ R12, R11, R12, -0.17900948226451873779 ;  /* 0xbe374e430b0c7423 */ /* 0x000fe2000001000c */
[----:B------:R-:W-:Y:S01]  /*2210*/  LOP3.LUT R17, R17, 0xffff, RZ, 0xc0, !PT ;  /* 0x0000ffff11117812 */ /* 0x000fe200078ec0ff */
[----:B------:R-:W-:Y:S01]  /*2220*/  FFMA.FTZ R13, R10, R13, -0.17900948226451873779 ;  /* 0xbe374e430a0d7423 */ /* 0x000fe2000001000d */
[----:B------:R-:W-:Y:S01]  /*2230*/  LOP3.LUT R19, R14, 0xffff, RZ, 0xc0, !PT ;  /* 0x0000ffff0e137812 */ /* 0x000fe200078ec0ff */
[C---:B------:R-:W-:Y:S01]  /*2240*/  FFMA.FTZ R12, R11.reuse, R12, 0.20512372255325317383 ;  /* 0x3e520bf40b0c7423 */ /* 0x040fe2000001000c */
[----:B------:R-:W-:Y:S01]  /*2250*/  LOP3.LUT R22, R16, 0xffff, RZ, 0xc0, !PT ;  /* 0x0000ffff10167812 */ /* 0x000fe200078ec0ff */
[----:B------:R-:W-:Y:S01]  /*2260*/  FFMA.FTZ R13, R10, R13, 0.20512372255325317383 ;  /* 0x3e520bf40a0d7423 */ /* 0x000fe2000001000d */
[----:B------:R-:W-:Y:S01]  /*2270*/  SHF.R.U32.HI R14, RZ, 0x8, R20 ;  /* 0x00000008ff0e7819 */ /* 0x000fe20000011614 */
[C---:B------:R-:W-:Y:S01]  /*2280*/  FFMA.FTZ R12, R11.reuse, R12, -0.24046532809734344482 ;  /* 0xbe763c8b0b0c7423 */ /* 0x040fe2000001000c */
[--C-:B------:R-:W-:Y:S01]  /*2290*/  PRMT R18, R20, 0x3340, R17.reuse ;  /* 0x0000334014127816 */ /* 0x100fe20000000011 */
[C---:B------:R-:W-:Y:S01]  /*22a0*/  FFMA.FTZ R13, R10.reuse, R13, -0.24046532809734344482 ;  /* 0xbe763c8b0a0d7423 */ /* 0x040fe2000001000d */
[----:B------:R-:W-:Y:S01]  /*22b0*/  SHF.R.U32.HI R16, RZ, 0x8, R17 ;  /* 0x00000008ff107819 */ /* 0x000fe20000011611 */
[C---:B------:R-:W-:Y:S01]  /*22c0*/  FFMA.FTZ R12, R11.reuse, R12, 0.28857114911079406738 ;  /* 0x3e93bf990b0c7423 */ /* 0x040fe2000001000c */
[----:B------:R-:W-:Y:S01]  /*22d0*/  SHF.R.U32.HI R15, RZ, 0x8, R19 ;  /* 0x00000008ff0f7819 */ /* 0x000fe20000011613 */
[C---:B------:R-:W-:Y:S01]  /*22e0*/  FFMA.FTZ R13, R10.reuse, R13, 0.28857114911079406738 ;  /* 0x3e93bf990a0d7423 */ /* 0x040fe2000001000d */
[--C-:B------:R-:W-:Y:S01]  /*22f0*/  SHF.R.U32.HI R17, RZ, 0x8, R22.reuse ;  /* 0x00000008ff117819 */ /* 0x100fe20000011616 */
[----:B------:R-:W-:Y:S01]  /*2300*/  FFMA.FTZ R12, R11, R12, -0.36067417263984680176 ;  /* 0xbeb8aa490b0c7423 */ /* 0x000fe2000001000c */
[----:B------:R-:W-:Y:S01]  /*2310*/  PRMT R20, R19, 0x3340, R22 ;  /* 0x0000334013147816 */ /* 0x000fe20000000016 */
[----:B------:R-:W-:Y:S01]  /*2320*/  FFMA.FTZ R13, R10, R13, -0.36067417263984680176 ;  /* 0xbeb8aa490a0d7423 */ /* 0x000fe2000001000d */
[----:B------:R-:W-:Y:S01]  /*2330*/  LOP3.LUT R19, R14, 0xffff, RZ, 0xc0, !PT ;  /* 0x0000ffff0e137812 */ /* 0x000fe200078ec0ff */
[----:B------:R-:W-:Y:S01]  /*2340*/  FFMA.FTZ R12, R11, R12, 0.48089820146560668945 ;  /* 0x3ef6384a0b0c7423 */ /* 0x000fe2000001000c */
[----:B------:R-:W-:Y:S01]  /*2350*/  LOP3.LUT R16, R16, 0xffff, RZ, 0xc0, !PT ;  /* 0x0000ffff10107812 */ /* 0x000fe200078ec0ff */
[C---:B------:R-:W-:Y:S01]  /*2360*/  FFMA.FTZ R13, R10.reuse, R13, 0.48089820146560668945 ;  /* 0x3ef6384a0a0d7423 */ /* 0x040fe2000001000d */
[----:B------:R-:W-:Y:S01]  /*2370*/  LOP3.LUT R14, R15, 0xffff, RZ, 0xc0, !PT ;  /* 0x0000ffff0f0e7812 */ /* 0x000fe200078ec0ff */
[----:B------:R-:W-:Y:S01]  /*2380*/  FFMA.FTZ R12, R11, R12, -0.72134751081466674805 ;  /* 0xbf38aa3b0b0c7423 */ /* 0x000fe2000001000c */
[----:B------:R-:W-:Y:S01]  /*2390*/  LOP3.LUT R17, R17, 0xffff, RZ, 0xc0, !PT ;  /* 0x0000ffff11117812 */ /* 0x000fe200078ec0ff */
[----:B------:R-:W-:Y:S01]  /*23a0*/  FFMA.FTZ R13, R10, R13, -0.72134751081466674805 ;  /* 0xbf38aa3b0a0d7423 */ /* 0x000fe2000001000d */
[----:B------:R-:W-:Y:S01]  /*23b0*/  PRMT R19, R19, 0x3340, R16 ;  /* 0x0000334013137816 */ /* 0x000fe20000000010 */
[----:B------:R-:W-:Y:S01]  /*23c0*/  FMUL R12, R11, R12 ;  /* 0x0000000c0b0c7220 */ /* 0x000fe20000400000 */
[----:B------:R-:W-:Y:S01]  /*23d0*/  PRMT R17, R14, 0x3340, R17 ;  /* 0x000033400e117816 */ /* 0x000fe20000000011 */
[----:B------:R-:W-:Y:S01]  /*23e0*/  FMUL R13, R10, R13 ;  /* 0x0000000d0a0d7220 */ /* 0x000fe20000400000 */
[----:B------:R-:W-:Y:S01]  /*23f0*/  LOP3.LUT R14, R5, 0x1c, R0, 0xf8, !PT ;  /* 0x0000001c050e7812 */ /* 0x000fe200078ef800 */
[C---:B------:R-:W-:Y:S01]  /*2400*/  FMUL R12, R11.reuse, R12 ;  /* 0x0000000c0b0c7220 */ /* 0x040fe20000400000 */
[----:B------:R-:W-:Y:S01]  /*2410*/  PRMT R19, R18, 0x5410, R19 ;  /* 0x0000541012137816 */ /* 0x000fe20000000013 */
[----:B------:R-:W-:Y:S01]  /*2420*/  FMUL R13, R10, R13 ;  /* 0x0000000d0a0d7220 */ /* 0x000fe20000400000 */
[----:B------:R-:W-:Y:S01]  /*2430*/  PRMT R16, R20, 0x5410, R17 ;  /* 0x0000541014107816 */ /* 0x000fe20000000011 */
[----:B------:R-:W-:Y:S01]  /*2440*/  FFMA.FTZ R5, R11, 1.4426950216293334961, R12 ;  /* 0x3fb8aa3b0b057823 */ /* 0x000fe2000001000c */
[----:B------:R-:W-:Y:S01]  /*2450*/  LOP3.LUT R15, R14, 0x20, RZ, 0x3c, !PT ;  /* 0x000000200e0f7812 */ /* 0x000fe200078e3cff */
[----:B------:R-:W-:Y:S01]  /*2460*/  STS [R14+UR7], R19 ;  /* 0x000000130e007988 */ /* 0x000fe20008000807 */
[----:B------:R-:W-:Y:S01]  /*2470*/  FFMA.FTZ R12, R10, 1.4426950216293334961, R13 ;  /* 0x3fb8aa3b0a0c7823 */ /* 0x000fe2000001000d */
[----:B------:R-:W-:Y:S01]  /*2480*/  ISETP.GE.U32.AND P0, PT, R7, 0x7f800000, PT ;  /* 0x7f8000000700780c */ /* 0x000fe20003f06070 */
[----:B------:R-:W1:Y:S01]  /*2490*/  LDC.64 R10, c[0x0][0x228] ;  /* 0x00008a00ff0a7b82 */ /* 0x000e620000000a00 */
[----:B------:R2:W-:Y:S01]  /*24a0*/  STS [R15+UR7+0x200], R16 ;  /* 0x000200100f007988 */ /* 0x0005e20008000807 */
[----:B------:R-:W-:Y:S01]  /*24b0*/  FADD R21, R9, R12 ;  /* 0x0000000c09157221 */ /* 0x000fe20000000000 */
[----:B------:R-:W-:Y:S01]  /*24c0*/  LOP3.LUT R12, R4, 0x40, RZ, 0x3c, !PT ;  /* 0x00000040040c7812 */ /* 0x000fe200078e3cff */
[----:B------:R-:W-:-:S04]  /*24d0*/  FADD R20, R8, R5 ;  /* 0x0000000508147221 */ /* 0x000fc80000000000 */
[----:B------:R-:W-:Y:S01]  /*24e0*/  BAR.SYNC.DEFER_BLOCKING 0x0 ;  /* 0x0000000000007b1d */ /* 0x000fe20000010000 */
[----:B------:R-:W-:Y:S01]  /*24f0*/  SHF.R.U32.HI R17, RZ, 0x6, R0 ;  /* 0x00000006ff117819 */ /* 0x000fe20000011600 */
[----:B------:R-:W-:Y:S01]  /*2500*/  IMAD R5, R2, UR5, RZ ;  /* 0x0000000502057c24 */ /* 0x000fe2000f8e02ff */
[----:B------:R-:W-:Y:S01]  /*2510*/  ISETP.GE.U32.AND P2, PT, R6, 0x7f800000, PT ;  /* 0x7f8000000600780c */ /* 0x000fe20003f46070 */
[----:B------:R-:W-:Y:S01]  /*2520*/  USHF.R.S32.HI UR5, URZ, 0x1f, UR4 ;  /* 0x0000001f3f057899 */ /* 0x000fe20008011404 */
[----:B------:R-:W-:Y:S01]  /*2530*/  SGXT.U32 R13, R17, 0x2 ;  /* 0x00000002110d781a */ /* 0x000fe20000000000 */
[----:B------:R-:W-:Y:S01]  /*2540*/  @P0 IMAD.MOV.U32 R18, RZ, RZ, 0x7f800000 ;  /* 0x7f800000ff120424 */ /* 0x000fe200078e00ff */
[----:B------:R-:W-:-:S03]  /*2550*/  FSETP.NEU.AND P1, PT, R7, RZ, PT ;  /* 0x000000ff0700720b */ /* 0x000fc60003f2d000 */
[----:B0-----:R-:W-:Y:S02]  /*2560*/  IMAD R8, R13, R36, RZ ;  /* 0x000000240d087224 */ /* 0x001fe400078e02ff */
[----:B------:R-:W-:Y:S01]  /*2570*/  @P0 FFMA.FTZ R20, R7, R18, +INF ;  /* 0x7f80000007140423 */ /* 0x000fe20000010012 */
[----:B------:R-:W-:Y:S01]  /*2580*/  LEA.HI R17, R0, 0xc, RZ, 0x1a ;  /* 0x0000000c00117811 */ /* 0x000fe200078fd0ff */
[----:B------:R-:W-:Y:S01]  /*2590*/  IMAD R9, R36, 0x4, R8 ;  /* 0x0000000424097824 */ /* 0x000fe200078e0208 */
[----:B--2---:R-:W-:Y:S01]  /*25a0*/  LEA.HI R15, R0, 0x1c, RZ, 0x1a ;  /* 0x0000001c000f7811 */ /* 0x004fe200078fd0ff */
[----:B------:R-:W-:Y:S01]  /*25b0*/  @P2 IMAD.MOV.U32 R13, RZ, RZ, 0x7f800000 ;  /* 0x7f800000ff0d2424 */ /* 0x000fe200078e00ff */
[----:B------:R-:W-:Y:S01]  /*25c0*/  FSETP.NEU.AND P0, PT, R6, RZ, PT ;  /* 0x000000ff0600720b */ /* 0x000fe20003f0d000 */
[----:B------:R-:W-:Y:S01]  /*25d0*/  IMAD R7, R36, 0x4, R9 ;  /* 0x0000000424077824 */ /* 0x000fe200078e0209 */
[----:B-1----:R-:W-:Y:S01]  /*25e0*/  IADD3 R32, P3, P4, R5, UR4, R10 ;  /* 0x0000000405207c10 */ /* 0x002fe2000fc7e00a */
[----:B------:R-:W-:Y:S01]  /*25f0*/  @P2 FFMA.FTZ R21, R6, R13, +INF ;  /* 0x7f80000006152423 */ /* 0x000fe2000001000d */
[----:B------:R-:W-:Y:S01]  /*2600*/  SHF.R.S32.HI R10, RZ, 0x1f, R5 ;  /* 0x0000001fff0a7819 */ /* 0x000fe20000011405 */
[----:B------:R-:W-:Y:S01]  /*2610*/  IMAD R22, R36, 0x8, R7 ;  /* 0x0000000824167824 */ /* 0x000fe200078e0207 */
[-C--:B------:R-:W-:Y:S01]  /*2620*/  IADD3 R14, P5, R7, R32.reuse, RZ ;  /* 0x00000020070e7210 */ /* 0x080fe20007fbe0ff */
[----:B------:R-:W0:Y:S01]  /*2630*/  LDS.U16 R25, [R4+UR7] ;  /* 0x0000000704197984 */ /* 0x000e220008000400 */
[----:B------:R-:W-:Y:S01]  /*2640*/  IADD3.X R34, R10, UR5, R11, P3, P4 ;  /* 0x000000050a227c10 */ /* 0x000fe20009fe840b */
[----:B------:R-:W-:Y:S01]  /*2650*/  IMAD R23, R36, 0x4, R22 ;  /* 0x0000000424177824 */ /* 0x000fe200078e0216 */
[----:B------:R-:W-:Y:S01]  /*2660*/  IADD3 R18, P3, R8, R32, RZ ;  /* 0x0000002008127210 */ /* 0x000fe20007f7e0ff */
[----:B------:R-:W1:Y:S01]  /*2670*/  LDS.U16 R33, [R12+UR7] ;  /* 0x000000070c217984 */ /* 0x000e620008000400 */
[----:B------:R-:W-:Y:S01]  /*2680*/  IMAD R5, R17, R36, RZ ;  /* 0x0000002411057224 */ /* 0x000fe200078e02ff */
[----:B------:R-:W-:Y:S01]  /*2690*/  IADD3 R6, P4, R22, R32, RZ ;  /* 0x0000002016067210 */ /* 0x000fe20007f9e0ff */
[----:B------:R-:W-:Y:S01]  /*26a0*/  IMAD R11, R36, 0x4, R23 ;  /* 0x00000004240b7824 */ /* 0x000fe200078e0217 */
[----:B------:R-:W2:Y:S01]  /*26b0*/  LDS.U16 R29, [R4+UR7+0x100] ;  /* 0x00010007041d7984 */ /* 0x000ea20008000400 */
[----:B------:R-:W-:Y:S01]  /*26c0*/  LEA.HI.X.SX32 R19, R8, R34, 0x1, P3 ;  /* 0x0000002208137211 */ /* 0x000fe200018f0eff */
[----:B------:R-:W-:Y:S01]  /*26d0*/  IMAD R24, R15, R36, RZ ;  /* 0x000000240f187224 */ /* 0x000fe200078e02ff */
[-C--:B------:R-:W-:Y:S01]  /*26e0*/  IADD3 R8, P3, R23, R32.reuse, RZ ;  /* 0x0000002017087210 */ /* 0x080fe20007f7e0ff */
[----:B------:R3:W4:Y:S01]  /*26f0*/  LDS.U16 R26, [R12+UR7+0x100] ;  /* 0x000100070c1a7984 */ /* 0x0007220008000400 */
[----:B------:R-:W-:Y:S01]  /*2700*/  IADD3 R16, P2, R5, R32, RZ ;  /* 0x0000002005107210 */ /* 0x000fe20007f5e0ff */
[----:B------:R-:W5:Y:S01]  /*2710*/  LDC.64 R36, c[0x0][0x230] ;  /* 0x00008c00ff247b82 */ /* 0x000f620000000a00 */
[-C--:B------:R-:W-:Y:S01]  /*2720*/  LEA.HI.X.SX32 R15, R7, R34.reuse, 0x1, P5 ;  /* 0x00000022070f7211 */ /* 0x080fe200028f0eff */
[----:B------:R-:W-:Y:S01]  /*2730*/  ULDC UR4, c[0x0][0x27c] ;  /* 0x00009f0000047ab9 */ /* 0x000fe20000000800 */
[-C--:B------:R-:W-:Y:S01]  /*2740*/  LEA.HI.X.SX32 R17, R5, R34.reuse, 0x1, P2 ;  /* 0x0000002205117211 */ /* 0x080fe200010f0eff */
[----:B------:R-:W-:Y:S01]  /*2750*/  UIMAD UR4, UR11, UR4, URZ ;  /* 0x000000040b0472a4 */ /* 0x000fe2000f8e023f */
[----:B------:R-:W-:-:S02]  /*2760*/  LEA.HI.X.SX32 R7, R22, R34, 0x1, P4 ;  /* 0x0000002216077211 */ /* 0x000fc400020f0eff */
[CC--:B---3--:R-:W-:Y:S01]  /*2770*/  IADD3 R12, P6, R9.reuse, R32.reuse, RZ ;  /* 0x00000020090c7210 */ /* 0x0c8fe20007fde0ff */
[----:B------:R-:W-:Y:S01]  /*2780*/  USHF.L.U32 UR6, UR4, 0x2, URZ ;  /* 0x0000000204067899 */ /* 0x000fe2000800063f */
[C---:B------:R-:W-:Y:S01]  /*2790*/  IADD3 R4, P5, R24.reuse, R32, RZ ;  /* 0x0000002018047210 */ /* 0x040fe20007fbe0ff */
[----:B------:R-:W-:Y:S01]  /*27a0*/  UIMAD.WIDE UR4, UR4, 0x4, URZ ;  /* 0x00000004040478a5 */ /* 0x000fe2000f8e023f */
[-C--:B------:R-:W-:Y:S02]  /*27b0*/  LEA.HI.X.SX32 R13, R9, R34.reuse, 0x1, P6 ;  /* 0x00000022090d7211 */ /* 0x080fe400030f0eff */
[----:B------:R-:W-:Y:S02]  /*27c0*/  LEA.HI.X.SX32 R9, R23, R34, 0x1, P3 ;  /* 0x0000002217097211 */ /* 0x000fe400018f0eff */
[----:B------:R-:W-:Y:S02]  /*27d0*/  IADD3 R10, P6, R11, R32, RZ ;  /* 0x000000200b0a7210 */ /* 0x000fe40007fde0ff */
[----:B------:R-:W-:-:S02]  /*27e0*/  LEA.HI.X.SX32 R5, R24, R34, 0x1, P5 ;  /* 0x0000002218057211 */ /* 0x000fc400028f0eff */
[----:B------:R-:W-:Y:S02]  /*27f0*/  LEA.HI.X.SX32 R11, R11, R34, 0x1, P6 ;  /* 0x000000220b0b7211 */ /* 0x000fe400030f0eff */
[----:B------:R-:W-:Y:S02]  /*2800*/  FSEL R21, R21, -INF , P0 ;  /* 0xff80000015157808 */ /* 0x000fe40000000000 */
[----:B0-----:R-:W-:-:S03]  /*2810*/  PRMT R23, R25, 0x7770, RZ ;  /* 0x0000777019177816 */ /* 0x001fc600000000ff */
[----:B------:R-:W-:Y:S01]  /*2820*/  FFMA R21, R21, 0.69314718246459960938, R28 ;  /* 0x3f31721815157823 */ /* 0x000fe2000000001c */
[----:B------:R-:W-:Y:S02]  /*2830*/  PRMT R25, R25, 0x7771, RZ ;  /* 0x0000777119197816 */ /* 0x000fe400000000ff */
[C---:B-1----:R-:W-:Y:S01]  /*2840*/  PRMT R31, R33.reuse, 0x7770, RZ ;  /* 0x00007770211f7816 */ /* 0x042fe200000000ff */
[----:B------:R0:W-:Y:S01]  /*2850*/  STG.E.U8 desc[UR22][R18.64], R23 ;  /* 0x0000001712007986 */ /* 0x0001e2000c101116 */
[----:B------:R-:W-:Y:S02]  /*2860*/  PRMT R33, R33, 0x7771, RZ ;  /* 0x0000777121217816 */ /* 0x000fe400000000ff */
[C---:B--2---:R-:W-:Y:S01]  /*2870*/  PRMT R27, R29.reuse, 0x7770, RZ ;  /* 0x000077701d1b7816 */ /* 0x044fe200000000ff */
[----:B------:R-:W-:Y:S01]  /*2880*/  STG.E.U8 desc[UR22][R12.64], R31 ;  /* 0x0000001f0c007986 */ /* 0x000fe2000c101116 */
[----:B------:R-:W-:Y:S02]  /*2890*/  PRMT R29, R29, 0x7771, RZ ;  /* 0x000077711d1d7816 */ /* 0x000fe400000000ff */
[----:B----4-:R-:W-:Y:S01]  /*28a0*/  PRMT R35, R26, 0x7770, RZ ;  /* 0x000077701a237816 */ /* 0x010fe200000000ff */
[----:B------:R-:W-:Y:S04]  /*28b0*/  STG.E.U8 desc[UR22][R14.64], R25 ;  /* 0x000000190e007986 */ /* 0x000fe8000c101116 */
[----:B------:R-:W-:Y:S01]  /*28c0*/  STG.E.U8 desc[UR22][R16.64], R33 ;  /* 0x0000002110007986 */ /* 0x000fe2000c101116 */
[----:B0-----:R-:W-:-:S02]  /*28d0*/  FSEL R19, R20, -INF , P1 ;  /* 0xff80000014137808 */ /* 0x001fc40000800000 */
[C---:B------:R-:W-:Y:S01]  /*28e0*/  LOP3.LUT P1, RZ, R0.reuse, 0xc0, RZ, 0xc0, !PT ;  /* 0x000000c000ff7812 */ /* 0x040fe2000782c0ff */
[----:B------:R0:W-:Y:S01]  /*28f0*/  STG.E.U8 desc[UR22][R6.64], R27 ;  /* 0x0000001b06007986 */ /* 0x0001e2000c101116 */
[----:B------:R-:W-:Y:S02]  /*2900*/  IMAD.SHL.U32 R0, R0, 0x2, RZ ;  /* 0x0000000200007824 */ /* 0x000fe400078e00ff */
[----:B------:R-:W-:Y:S01]  /*2910*/  FFMA R20, R19, 0.69314718246459960938, R30 ;  /* 0x3f31721813147823 */ /* 0x000fe2000000001e */
[----:B------:R1:W-:Y:S02]  /*2920*/  STG.E.U8 desc[UR22][R8.64], R35 ;  /* 0x0000002308007986 */ /* 0x0003e4000c101116 */
[----:B------:R-:W-:Y:S02]  /*2930*/  LOP3.LUT R0, R0, 0xf8, RZ, 0xc0, !PT ;  /* 0x000000f800007812 */ /* 0x000fe400078ec0ff */
[----:B------:R2:W-:Y:S01]  /*2940*/  STG.E.U8 desc[UR22][R10.64], R29 ;  /* 0x0000001d0a007986 */ /* 0x0005e2000c101116 */
[----:B0-----:R-:W-:-:S02]  /*2950*/  IMAD.SHL.U32 R7, R2, 0x4, RZ ;  /* 0x0000000402077824 */ /* 0x001fc400078e00ff */
[----:B------:R-:W-:Y:S01]  /*2960*/  IMAD.HI R2, R2, 0x4, RZ ;  /* 0x0000000402027827 */ /* 0x000fe200078e02ff */
[----:B-1----:R-:W-:Y:S02]  /*2970*/  PRMT R9, R26, 0x7771, RZ ;  /* 0x000077711a097816 */ /* 0x002fe400000000ff */
[----:B-----5:R-:W-:-:S03]  /*2980*/  IADD3 R6, P0, P2, R7, UR6, R36 ;  /* 0x0000000607067c10 */ /* 0x020fc6000fa1e024 */
[----:B------:R2:W-:Y:S01]  /*2990*/  STG.E.U8 desc[UR22][R4.64], R9 ;  /* 0x0000000904007986 */ /* 0x0005e2000c101116 */
[----:B------:R-:W-:Y:S01]  /*29a0*/  IADD3.X R7, R2, UR5, R37, P0, P2 ;  /* 0x0000000502077c10 */ /* 0x000fe200087e4425 */
[----:B------:R-:W-:Y:S06]  /*29b0*/  BAR.SYNC.DEFER_BLOCKING 0x0 ;  /* 0x0000000000007b1d */ /* 0x000fec0000010000 */
[----:B------:R2:W-:Y:S02]  /*29c0*/  STS.64 [R0+UR7], R20 ;  /* 0x0000001400007988 */ /* 0x0005e40008000a07 */
[----:B------:R-:W-:Y:S06]  /*29d0*/  BAR.SYNC.DEFER_BLOCKING 0x0 ;  /* 0x0000000000007b1d */ /* 0x000fec0000010000 */
[----:B------:R-:W-:Y:S05]  /*29e0*/  @P1 EXIT ;  /* 0x000000000000194d */ /* 0x000fea0003800000 */
[----:B------:R-:W0:Y:S04]  /*29f0*/  LDS R3, [R3] ;  /* 0x0000000003037984 */ /* 0x000e280000000800 */
[----:B0-----:R-:W-:Y:S01]  /*2a00*/  STG.E desc[UR22][R6.64], R3 ;  /* 0x0000000306007986 */ /* 0x001fe2000c101916 */
[----:B------:R-:W-:Y:S05]  /*2a10*/  EXIT ;  /* 0x000000000000794d */ /* 0x000fea0003800000 */
.L_x_2:
[----:B------:R-:W-:-:S00]  /*2a20*/  BRA `(.L_x_2) ;  /* 0xfffffffc00fc7947 */ /* 0x000fc0000383ffff */
[----:B------:R-:W-:-:S00]  /*2a30*/  NOP ;  /* 0x0000000000007918 */ /* 0x000fc00000000000 */
        /* <DEDUP_REMOVED lines=12> */
.L_x_3:


//--------------------- .nv.global.init           --------------------------
	.section	.nv.global.init,"aw",@progbits
.nv.global.init:
	.type		_$_str,@object
	.size		_$_str,(.L_0 - _$_str)
_$_str:
        /*0000*/ 	.byte	0x5f, 0x5f, 0x43, 0x55, 0x44, 0x41, 0x5f, 0x46, 0x54, 0x5a, 0x00
.L_0:


//--------------------- .nv.shared.attn_fwd       --------------------------
	.section	.nv.shared.attn_fwd,"aw",@nobits
	.sectionflags	@""
	.align	16
	.zero		1024


//--------------------- .nv.shared.reserved.0     --------------------------
	.section	.nv.shared.reserved.0,"aw",@nobits
	.weak		__nv_reservedSMEM_offset_0_alias
	.size		__nv_reservedSMEM_offset_0_alias, 0, 0
	.other		__nv_reservedSMEM_offset_0_alias,@"STO_CUDA_RESERVED_SHARED STV_DEFAULT"
__nv_reservedSMEM_offset_0_alias:
	.zero		0


//--------------------- .nv.constant0.attn_fwd    --------------------------
	.section	.nv.constant0.attn_fwd,"a",@progbits
	.sectionflags	@""
	.align	4
.nv.constant0.attn_fwd:
	.zero		664


//--------------------- SYMBOLS --------------------------

	.type		.nv.reservedSmem.offset0,@object
	.size		.nv.reservedSmem.offset0,0x4
